def matmul_kernel(
    a_ptr,
    b_ptr,
    c_ptr,
    M,
    N,
    K,
    stride_am,
    stride_ak,
    stride_bk,
    stride_bn,
    stride_cm,
    stride_cn,
    BLOCK_M: tl.constexpr,
    BLOCK_N: tl.constexpr,
    BLOCK_K: tl.constexpr,
    GROUP_M: tl.constexpr,
):
    pid = tl.program_id(axis=0)
    num_pid_m = tl.cdiv(M, BLOCK_M)
    num_pid_n = tl.cdiv(N, BLOCK_N)
    num_pid_in_group = GROUP_M * num_pid_n
    group_id = pid // num_pid_in_group
    first_pid_m = group_id * GROUP_M
    group_size_m = min(num_pid_m - first_pid_m, GROUP_M)
    pid_m = first_pid_m + ((pid % num_pid_in_group) % group_size_m)
    pid_n = (pid % num_pid_in_group) // group_size_m

    offs_am = (pid_m * BLOCK_M + tl.arange(0, BLOCK_M)) % M
    offs_bn = (pid_n * BLOCK_N + tl.arange(0, BLOCK_N)) % N
    offs_k = tl.arange(0, BLOCK_K)
    a_ptrs = a_ptr + offs_am[:, None] * stride_am + offs_k[None, :] * stride_ak
    b_ptrs = b_ptr + offs_k[:, None] * stride_bk + offs_bn[None, :] * stride_bn

    acc = tl.zeros((BLOCK_M, BLOCK_N), dtype=tl.float32)
    for kk in range(0, tl.cdiv(K, BLOCK_K)):
        a = tl.load(a_ptrs, mask=offs_k[None, :] < K - kk * BLOCK_K, other=0.0)
        b = tl.load(b_ptrs, mask=offs_k[:, None] < K - kk * BLOCK_K, other=0.0)
        acc = tl.dot(a, b, acc)
        a_ptrs += BLOCK_K * stride_ak
        b_ptrs += BLOCK_K * stride_bk

    c = acc.to(c_ptr.dtype.element_ty)
    offs_cm = pid_m * BLOCK_M + tl.arange(0, BLOCK_M)
    offs_cn = pid_n * BLOCK_N + tl.arange(0, BLOCK_N)
    c_ptrs = c_ptr + offs_cm[:, None] * stride_cm + offs_cn[None, :] * stride_cn
    mask = (offs_cm[:, None] < M) & (offs_cn[None, :] < N)
    tl.store(c_ptrs, c, mask=mask)

# config = {"BLOCK_K": 128, "BLOCK_M": 64, "BLOCK_N": 128, "GROUP_M": 8, "arch": "sm_90", "dtype": "fp32", "num_ctas": 1, "num_stages": 3, "num_warps": 16}
# arch = sm_90


// ===== COMPILED SASS (sm_90a) =====

	.target	sm_90a

	.elftype	@"ET_EXEC"


//--------------------- .note.nv.tkinfo           --------------------------
	.section	.note.nv.tkinfo,"",@"SHT_NOTE"
	.sectionflags	@"SHF_NOTE_NV_TKINFO"
	.tkinfo
        /*0018*/ 	.word	0x00000002
        /*0030*/ 	.string	""
        /*0030*/ 	.string	"ptxas"
        /*0030*/ 	.string	"Cuda compilation tools, release 13.0, V13.0.88"
        /*0030*/ 	.string	"Build cuda_13.0.r13.0/compiler.36424714_0"
        /*0030*/ 	.string	"-v  -suppress-debug-info  -lineinfo  -arch sm_90a "



//--------------------- .note.nv.cuinfo           --------------------------
	.section	.note.nv.cuinfo,"",@"SHT_NOTE"
	.sectionflags	@"SHF_NOTE_NV_CUINFO"
        /*0018*/ 	.short	0x0002
        /*001a*/ 	.short	0x005a
        /*001c*/ 	.short	0x0082
	.zero		2


//--------------------- .nv.info                  --------------------------
	.section	.nv.info,"",@"SHT_CUDA_INFO"
	.align	4


	//----- nvinfo : EIATTR_REGCOUNT
	.align		4
        /*0000*/ 	.byte	0x04, 0x2f
        /*0002*/ 	.short	(.L_1 - .L_0)
	.align		4
.L_0:
        /*0004*/ 	.word	index@(matmul_kernel)
        /*0008*/ 	.word	0x00000080


	//----- nvinfo : EIATTR_FRAME_SIZE
	.align		4
.L_1:
        /*000c*/ 	.byte	0x04, 0x11
        /*000e*/ 	.short	(.L_3 - .L_2)
	.align		4
.L_2:
        /*0010*/ 	.word	index@(matmul_kernel)
        /*0014*/ 	.word	0x000000d8


	//----- nvinfo : EIATTR_MIN_STACK_SIZE
	.align		4
.L_3:
        /*0018*/ 	.byte	0x04, 0x12
        /*001a*/ 	.short	(.L_5 - .L_4)
	.align		4
.L_4:
        /*001c*/ 	.word	index@(matmul_kernel)
        /*0020*/ 	.word	0x000000d8
.L_5:


//--------------------- .nv.compat                --------------------------
	.section	.nv.compat,"",@"SHT_CUDA_COMPAT_INFO"
	.align	4
        /*0000*/ 	.byte	0x02, 0x09, 0x01, 0x00, 0x02, 0x02, 0x04, 0x00, 0x02, 0x05, 0x05, 0x00, 0x03, 0x07, 0x01, 0x01
        /*0010*/ 	.byte	0x02, 0x03, 0x00, 0x00, 0x02, 0x06, 0x01, 0x00, 0x04, 0x0b, 0x08, 0x00, 0x00, 0x00, 0x00, 0x00
        /*0020*/ 	.byte	0x00, 0x00, 0x00, 0x00


//--------------------- .nv.info.matmul_kernel    --------------------------
	.section	.nv.info.matmul_kernel,"",@"SHT_CUDA_INFO"
	.sectionflags	@""
	.align	4


	//----- nvinfo : EIATTR_CUDA_API_VERSION
	.align		4
        /*0000*/ 	.byte	0x04, 0x37
        /*0002*/ 	.short	(.L_7 - .L_6)
.L_6:
        /*0004*/ 	.word	0x00000082


	//----- nvinfo : EIATTR_KPARAM_INFO
	.align		4
.L_7:
        /*0008*/ 	.byte	0x04, 0x17
        /*000a*/ 	.short	(.L_9 - .L_8)
.L_8:
        /*000c*/ 	.word	0x00000000
        /*0010*/ 	.short	0x000d
        /*0012*/ 	.short	0x0048
        /*0014*/ 	.byte	0x00, 0xf4, 0x21, 0x00


	//----- nvinfo : EIATTR_KPARAM_INFO
	.align		4
.L_9:
        /*0018*/ 	.byte	0x04, 0x17
        /*001a*/ 	.short	(.L_11 - .L_10)
.L_10:
        /*001c*/ 	.word	0x00000000
        /*0020*/ 	.short	0x000c
        /*0022*/ 	.short	0x0040
        /*0024*/ 	.byte	0x00, 0xf4, 0x21, 0x00


	//----- nvinfo : EIATTR_KPARAM_INFO
	.align		4
.L_11:
        /*0028*/ 	.byte	0x04, 0x17
        /*002a*/ 	.short	(.L_13 - .L_12)
.L_12:
        /*002c*/ 	.word	0x00000000
        /*0030*/ 	.short	0x000b
        /*0032*/ 	.short	0x0038
        /*0034*/ 	.byte	0x00, 0xf0, 0x11, 0x00


	//----- nvinfo : EIATTR_KPARAM_INFO
	.align		4
.L_13:
        /*0038*/ 	.byte	0x04, 0x17
        /*003a*/ 	.short	(.L_15 - .L_14)
.L_14:
        /*003c*/ 	.word	0x00000000
        /*0040*/ 	.short	0x000a
        /*0042*/ 	.short	0x0034
        /*0044*/ 	.byte	0x00, 0xf0, 0x11, 0x00


	//----- nvinfo : EIATTR_KPARAM_INFO
	.align		4
.L_15:
        /*0048*/ 	.byte	0x04, 0x17
        /*004a*/ 	.short	(.L_17 - .L_16)
.L_16:
        /*004c*/ 	.word	0x00000000
        /*0050*/ 	.short	0x0009
        /*0052*/ 	.short	0x0030
        /*0054*/ 	.byte	0x00, 0xf0, 0x11, 0x00


	//----- nvinfo : EIATTR_KPARAM_INFO
	.align		4
.L_17:
        /*0058*/ 	.byte	0x04, 0x17
        /*005a*/ 	.short	(.L_19 - .L_18)
.L_18:
        /*005c*/ 	.word	0x00000000
        /*0060*/ 	.short	0x0008
        /*0062*/ 	.short	0x002c
        /*0064*/ 	.byte	0x00, 0xf0, 0x11, 0x00


	//----- nvinfo : EIATTR_KPARAM_INFO
	.align		4
.L_19:
        /*0068*/ 	.byte	0x04, 0x17
        /*006a*/ 	.short	(.L_21 - .L_20)
.L_20:
        /*006c*/ 	.word	0x00000000
        /*0070*/ 	.short	0x0007
        /*0072*/ 	.short	0x0028
        /*0074*/ 	.byte	0x00, 0xf0, 0x11, 0x00


	//----- nvinfo : EIATTR_KPARAM_INFO
	.align		4
.L_21:
        /*0078*/ 	.byte	0x04, 0x17
        /*007a*/ 	.short	(.L_23 - .L_22)
.L_22:
        /*007c*/ 	.word	0x00000000
        /*0080*/ 	.short	0x0006
        /*0082*/ 	.short	0x0024
        /*0084*/ 	.byte	0x00, 0xf0, 0x11, 0x00


	//----- nvinfo : EIATTR_KPARAM_INFO
	.align		4
.L_23:
        /*0088*/ 	.byte	0x04, 0x17
        /*008a*/ 	.short	(.L_25 - .L_24)
.L_24:
        /*008c*/ 	.word	0x00000000
        /*0090*/ 	.short	0x0005
        /*0092*/ 	.short	0x0020
        /*0094*/ 	.byte	0x00, 0xf0, 0x11, 0x00


	//----- nvinfo : EIATTR_KPARAM_INFO
	.align		4
.L_25:
        /*0098*/ 	.byte	0x04, 0x17
        /*009a*/ 	.short	(.L_27 - .L_26)
.L_26:
        /*009c*/ 	.word	0x00000000
        /*00a0*/ 	.short	0x0004
        /*00a2*/ 	.short	0x001c
        /*00a4*/ 	.byte	0x00, 0xf0, 0x11, 0x00


	//----- nvinfo : EIATTR_KPARAM_INFO
	.align		4
.L_27:
        /*00a8*/ 	.byte	0x04, 0x17
        /*00aa*/ 	.short	(.L_29 - .L_28)
.L_28:
        /*00ac*/ 	.word	0x00000000
        /*00b0*/ 	.short	0x0003
        /*00b2*/ 	.short	0x0018
        /*00b4*/ 	.byte	0x00, 0xf0, 0x11, 0x00


	//----- nvinfo : EIATTR_KPARAM_INFO
	.align		4
.L_29:
        /*00b8*/ 	.byte	0x04, 0x17
        /*00ba*/ 	.short	(.L_31 - .L_30)
.L_30:
        /*00bc*/ 	.word	0x00000000
        /*00c0*/ 	.short	0x0002
        /*00c2*/ 	.short	0x0010
        /*00c4*/ 	.byte	0x00, 0xf4, 0x21, 0x00


	//----- nvinfo : EIATTR_KPARAM_INFO
	.align		4
.L_31:
        /*00c8*/ 	.byte	0x04, 0x17
        /*00ca*/ 	.short	(.L_33 - .L_32)
.L_32:
        /*00cc*/ 	.word	0x00000000
        /*00d0*/ 	.short	0x0001
        /*00d2*/ 	.short	0x0008
        /*00d4*/ 	.byte	0x00, 0xf4, 0x21, 0x00


	//----- nvinfo : EIATTR_KPARAM_INFO
	.align		4
.L_33:
        /*00d8*/ 	.byte	0x04, 0x17
        /*00da*/ 	.short	(.L_35 - .L_34)
.L_34:
        /*00dc*/ 	.word	0x00000000
        /*00e0*/ 	.short	0x0000
        /*00e2*/ 	.short	0x0000
        /*00e4*/ 	.byte	0x00, 0xf4, 0x21, 0x00


	//----- nvinfo : EIATTR_SPARSE_MMA_MASK
	.align		4
.L_35:
        /*00e8*/ 	.byte	0x03, 0x50
        /*00ea*/ 	.short	0x0000


	//----- nvinfo : EIATTR_MAXREG_COUNT
	.align		4
        /*00ec*/ 	.byte	0x03, 0x1b
        /*00ee*/ 	.short	0x0080


	//----- nvinfo : EIATTR_NUM_BARRIERS
	.align		4
        /*00f0*/ 	.byte	0x02, 0x4c
        /*00f2*/ 	.byte	0x01
	.zero		1


	//----- nvinfo : EIATTR_ANNOTATIONS
	.align		4
        /*00f4*/ 	.byte	0x04, 0x55
        /*00f6*/ 	.short	(.L_37 - .L_36)


	//   ....[0]....
.L_36:
        /*00f8*/ 	.word	0x00000001
        /*00fc*/ 	.byte	0xf0, 0x07, 0x00, 0x00, 0x01, 0x00, 0x00, 0x00, 0x30, 0x13, 0x00, 0x00, 0x01, 0x00, 0x00, 0x00
        /* <DEDUP_REMOVED lines=48> */
        /*040c*/ 	.byte	0x90, 0x72, 0x00, 0x00, 0x01, 0x00, 0x00, 0x00, 0xc0, 0x72, 0x00, 0x00


	//----- nvinfo : EIATTR_MERCURY_ISA_VERSION
	.align		4
.L_37:
        /*0418*/ 	.byte	0x03, 0x5f
        /*041a*/ 	.short	0x0101


	//----- nvinfo : EIATTR_EXIT_INSTR_OFFSETS
	.align		4
        /*041c*/ 	.byte	0x04, 0x1c
        /*041e*/ 	.short	(.L_39 - .L_38)


	//   ....[0]....
.L_38:
        /*0420*/ 	.word	0x00007b40


	//   ....[1]....
        /*0424*/ 	.word	0x00007b60


	//----- nvinfo : EIATTR_REQNTID
	.align		4
.L_39:
        /*0428*/ 	.byte	0x04, 0x10
        /*042a*/ 	.short	(.L_41 - .L_40)
.L_40:
        /*042c*/ 	.word	0x00000200
        /*0430*/ 	.word	0x00000001
        /*0434*/ 	.word	0x00000001


	//----- nvinfo : EIATTR_CBANK_PARAM_SIZE
	.align		4
.L_41:
        /*0438*/ 	.byte	0x03, 0x19
        /*043a*/ 	.short	0x0050


	//----- nvinfo : EIATTR_PARAM_CBANK
	.align		4
        /*043c*/ 	.byte	0x04, 0x0a
        /*043e*/ 	.short	(.L_43 - .L_42)
	.align		4
.L_42:
        /*0440*/ 	.word	index@(.nv.constant0.matmul_kernel)
        /*0444*/ 	.short	0x0210
        /*0446*/ 	.short	0x0050


	//----- nvinfo : EIATTR_SW_WAR
	.align		4
.L_43:
        /*0448*/ 	.byte	0x04, 0x36
        /*044a*/ 	.short	(.L_45 - .L_44)
.L_44:
        /*044c*/ 	.word	0x00000008
.L_45:


//--------------------- .nv.callgraph             --------------------------
	.section	.nv.callgraph,"",@"SHT_CUDA_CALLGRAPH"
	.align	4
	.sectionentsize	8
	.align		4
        /*0000*/ 	.word	0x00000000
	.align		4
        /*0004*/ 	.word	0xffffffff
	.align		4
        /*0008*/ 	.word	0x00000000
	.align		4
        /*000c*/ 	.word	0xfffffffe
	.align		4
        /*0010*/ 	.word	0x00000000
	.align		4
        /*0014*/ 	.word	0xfffffffd
	.align		4
        /*0018*/ 	.word	0x00000000
	.align		4
        /*001c*/ 	.word	0xfffffffc


//--------------------- .text.matmul_kernel       --------------------------
	.section	.text.matmul_kernel,"ax",@progbits
	.align	128
        .global         matmul_kernel
        .type           matmul_kernel,@function
        .size           matmul_kernel,(.L_x_3 - matmul_kernel)
        .other          matmul_kernel,@"STO_CUDA_ENTRY STV_DEFAULT"
matmul_kernel:
.text.matmul_kernel:
[----:B------:R-:W1:Y:S08]  /*0000*/  LDC R1, c[0x0][0x28] ;  /* 0x00000a00ff017b82 */ /* 0x000e700000000800 */
[----:B------:R-:W2:Y:S01]  /*0010*/  LDC.64 R92, c[0x0][0x228] ;  /* 0x00008a00ff5c7b82 */ /* 0x000ea20000000a00 */
[----:B------:R-:W3:Y:S01]  /*0020*/  S2R R7, SR_CTAID.X ;  /* 0x0000000000077919 */ /* 0x000ee20000002500 */
[----:B------:R-:W-:Y:S01]  /*0030*/  ULDC.64 UR8, c[0x0][0x230] ;  /* 0x00008c0000087ab9 */ /* 0x000fe20000000a00 */
[----:B------:R-:W-:Y:S01]  /*0040*/  ULDC.64 UR18, c[0x0][0x238] ;  /* 0x00008e0000127ab9 */ /* 0x000fe20000000a00 */
[----:B------:R-:W-:Y:S01]  /*0050*/  UIADD3 UR4, UR8, 0x7f, URZ ;  /* 0x0000007f08047890 */ /* 0x000fe2000fffe03f */
[----:B------:R-:W4:Y:S01]  /*0060*/  S2R R51, SR_TID.X ;  /* 0x0000000000337919 */ /* 0x000f220000002100 */
[----:B------:R-:W-:Y:S01]  /*0070*/  IMAD.U32 R94, RZ, RZ, UR18 ;  /* 0x00000012ff5e7e24 */ /* 0x000fe2000f8e00ff */
[----:B------:R-:W-:Y:S01]  /*0080*/  ULDC.64 UR20, c[0x0][0x218] ;  /* 0x0000860000147ab9 */ /* 0x000fe20000000a00 */
[----:B------:R-:W-:Y:S01]  /*0090*/  UISETP.GT.AND UP0, UPT, UR4, 0x7f, UPT ;  /* 0x0000007f0400788c */ /* 0x000fe2000bf04270 */
[----:B------:R-:W-:Y:S01]  /*00a0*/  IMAD.U32 R97, RZ, RZ, UR18 ;  /* 0x00000012ff617e24 */ /* 0x000fe2000f8e00ff */
[----:B------:R-:W-:Y:S01]  /*00b0*/  ULDC.64 UR12, c[0x0][0x210] ;  /* 0x00008400000c7ab9 */ /* 0x000fe20000000a00 */
[----:B------:R-:W-:Y:S01]  /*00c0*/  IMAD.U32 R96, RZ, RZ, UR18 ;  /* 0x00000012ff607e24 */ /* 0x000fe2000f8e00ff */
[----:B------:R-:W-:Y:S01]  /*00d0*/  USEL UR7, URZ, 0x4, !UP0 ;  /* 0x000000043f077887 */ /* 0x000fe2000c000000 */
[----:B------:R-:W-:Y:S01]  /*00e0*/  IMAD.U32 R103, RZ, RZ, UR18 ;  /* 0x00000012ff677e24 */ /* 0x000fe2000f8e00ff */
[----:B------:R-:W-:Y:S01]  /*00f0*/  ULDC UR10, c[0x0][0x240] ;  /* 0x00009000000a7ab9 */ /* 0x000fe20000000800 */
[----:B------:R-:W-:Y:S01]  /*0100*/  IMAD.U32 R114, RZ, RZ, UR18 ;  /* 0x00000012ff727e24 */ /* 0x000fe2000f8e00ff */
[----:B------:R-:W4:Y:S01]  /*0110*/  S2UR UR6, SR_CgaCtaId ;  /* 0x00000000000679c3 */ /* 0x000f220000008800 */
[----:B------:R-:W-:Y:S01]  /*0120*/  IMAD.U32 R115, RZ, RZ, UR18 ;  /* 0x00000012ff737e24 */ /* 0x000fe2000f8e00ff */
[----:B------:R-:W-:Y:S01]  /*0130*/  UMOV UR5, 0x400 ;  /* 0x0000040000057882 */ /* 0x000fe20000000000 */
[----:B------:R-:W-:Y:S01]  /*0140*/  IMAD.U32 R116, RZ, RZ, UR18 ;  /* 0x00000012ff747e24 */ /* 0x000fe2000f8e00ff */
[----:B------:R-:W-:Y:S01]  /*0150*/  ULDC.64 UR24, c[0x0][0x208] ;  /* 0x0000820000187ab9 */ /* 0x000fe20000000a00 */
[----:B-1----:R-:W-:Y:S01]  /*0160*/  VIADD R1, R1, 0xffffff28 ;  /* 0xffffff2801017836 */ /* 0x002fe20000000000 */
[----:B------:R-:W-:Y:S01]  /*0170*/  UISETP.GT.AND UP0, UPT, UR4, 0xff, UPT ;  /* 0x000000ff0400788c */ /* 0x000fe2000bf04270 */
[----:B------:R-:W-:-:S02]  /*0180*/  IMAD.U32 R117, RZ, RZ, UR18 ;  /* 0x00000012ff757e24 */ /* 0x000fc4000f8e00ff */
[----:B--2---:R-:W-:Y:S02]  /*0190*/  VIADD R0, R93, 0x7f ;  /* 0x0000007f5d007836 */ /* 0x004fe40000000000 */
[----:B------:R-:W-:-:S03]  /*01a0*/  IMAD.U32 R118, RZ, RZ, UR18 ;  /* 0x00000012ff767e24 */ /* 0x000fc6000f8e00ff */
[----:B------:R-:W-:Y:S02]  /*01b0*/  SHF.R.S32.HI R3, RZ, 0x1f, R0 ;  /* 0x0000001fff037819 */ /* 0x000fe40000011400 */
[----:B---3--:R-:W-:Y:S02]  /*01c0*/  IABS R8, R7 ;  /* 0x0000000700087213 */ /* 0x008fe40000000000 */
[----:B------:R-:W-:Y:S02]  /*01d0*/  LEA.HI R3, R3, R0, RZ, 0x7 ;  /* 0x0000000003037211 */ /* 0x000fe400078f38ff */
[----:B----4-:R-:W-:Y:S02]  /*01e0*/  SHF.R.U32.HI R90, RZ, 0x6, R51 ;  /* 0x00000006ff5a7819 */ /* 0x010fe40000011633 */
[----:B------:R-:W-:Y:S01]  /*01f0*/  SHF.R.S32.HI R3, RZ, 0x7, R3 ;  /* 0x00000007ff037819 */ /* 0x000fe20000011403 */
[----:B------:R-:W-:Y:S01]  /*0200*/  ULEA UR5, UR6, UR5, 0x18 ;  /* 0x0000000506057291 */ /* 0x000fe2000f8ec03f */
[----:B------:R-:W-:Y:S01]  /*0210*/  SGXT.U32 R90, R90, 0x3 ;  /* 0x000000035a5a781a */ /* 0x000fe20000000000 */
[----:B------:R-:W-:-:S02]  /*0220*/  USHF.L.U32 UR6, UR18, 0x7, URZ ;  /* 0x0000000712067899 */ /* 0x000fc4000800063f */
[----:B------:R-:W-:Y:S02]  /*0230*/  IMAD.SHL.U32 R4, R3, 0x8, RZ ;  /* 0x0000000803047824 */ /* 0x000fe400078e00ff */
[----:B------:R-:W-:-:S03]  /*0240*/  IMAD R123, R90, UR18, RZ ;  /* 0x000000125a7b7c24 */ /* 0x000fc6000f8e02ff */
[-C--:B------:R-:W-:Y:S02]  /*0250*/  IABS R5, R4.reuse ;  /* 0x0000000400057213 */ /* 0x080fe40000000000 */
[----:B------:R-:W-:Y:S02]  /*0260*/  IABS R10, R4 ;  /* 0x00000004000a7213 */ /* 0x000fe40000000000 */
[----:B------:R-:W1:Y:S08]  /*0270*/  I2F.RP R0, R5 ;  /* 0x0000000500007306 */ /* 0x000e700000209400 */
[----:B-1----:R-:W1:Y:S02]  /*0280*/  MUFU.RCP R0, R0 ;  /* 0x0000000000007308 */ /* 0x002e640000001000 */
[----:B-1----:R-:W-:-:S02]  /*0290*/  VIADD R2, R0, 0xffffffe ;  /* 0x0ffffffe00027836 */ /* 0x002fc40000000000 */
[----:B------:R-:W-:-:S04]  /*02a0*/  IMAD.MOV R0, RZ, RZ, -R10 ;  /* 0x000000ffff007224 */ /* 0x000fc800078e0a0a */
[----:B------:R1:W2:Y:S02]  /*02b0*/  F2I.FTZ.U32.TRUNC.NTZ R3, R2 ;  /* 0x0000000200037305 */ /* 0x0002a4000021f000 */
[----:B-1----:R-:W-:Y:S02]  /*02c0*/  IMAD.MOV.U32 R2, RZ, RZ, RZ ;  /* 0x000000ffff027224 */ /* 0x002fe400078e00ff */
[----:B--2---:R-:W-:-:S04]  /*02d0*/  IMAD.MOV R6, RZ, RZ, -R3 ;  /* 0x000000ffff067224 */ /* 0x004fc800078e0a03 */
[----:B------:R-:W-:Y:S02]  /*02e0*/  IMAD R9, R6, R5, RZ ;  /* 0x0000000506097224 */ /* 0x000fe400078e02ff */
[----:B------:R-:W-:Y:S02]  /*02f0*/  IMAD.MOV.U32 R6, RZ, RZ, R8 ;  /* 0x000000ffff067224 */ /* 0x000fe400078e0008 */
[----:B------:R-:W-:-:S06]  /*0300*/  IMAD.HI.U32 R3, R3, R9, R2 ;  /* 0x0000000903037227 */ /* 0x000fcc00078e0002 */
[----:B------:R-:W-:-:S04]  /*0310*/  IMAD.HI.U32 R3, R3, R6, RZ ;  /* 0x0000000603037227 */ /* 0x000fc800078e00ff */
[----:B------:R-:W-:-:S05]  /*0320*/  IMAD R0, R3, R0, R6 ;  /* 0x0000000003007224 */ /* 0x000fca00078e0206 */
[----:B------:R-:W-:-:S13]  /*0330*/  ISETP.GT.U32.AND P1, PT, R5, R0, PT ;  /* 0x000000000500720c */ /* 0x000fda0003f24070 */
[----:B------:R-:W-:Y:S02]  /*0340*/  @!P1 IMAD.IADD R0, R0, 0x1, -R5 ;  /* 0x0000000100009824 */ /* 0x000fe400078e0a05 */
[----:B------:R-:W-:Y:S01]  /*0350*/  @!P1 VIADD R3, R3, 0x1 ;  /* 0x0000000103039836 */ /* 0x000fe20000000000 */
[----:B------:R-:W-:Y:S02]  /*0360*/  ISETP.NE.AND P1, PT, R4, RZ, PT ;  /* 0x000000ff0400720c */ /* 0x000fe40003f25270 */
[----:B------:R-:W-:Y:S02]  /*0370*/  ISETP.GE.U32.AND P0, PT, R0, R5, PT ;  /* 0x000000050000720c */ /* 0x000fe40003f06070 */
[----:B------:R-:W-:-:S04]  /*0380*/  LOP3.LUT R0, R7, R4, RZ, 0x3c, !PT ;  /* 0x0000000407007212 */ /* 0x000fc800078e3cff */
[----:B------:R-:W-:Y:S01]  /*0390*/  ISETP.GE.AND P2, PT, R0, RZ, PT ;  /* 0x000000ff0000720c */ /* 0x000fe20003f46270 */
[----:B------:R-:W-:-:S06]  /*03a0*/  VIADD R0, R92, 0x3f ;  /* 0x0000003f5c007836 */ /* 0x000fcc0000000000 */
[----:B------:R-:W-:-:S04]  /*03b0*/  @P0 VIADD R3, R3, 0x1 ;  /* 0x0000000103030836 */ /* 0x000fc80000000000 */
[----:B------:R-:W-:Y:S01]  /*03c0*/  IMAD.MOV.U32 R2, RZ, RZ, R3 ;  /* 0x000000ffff027224 */ /* 0x000fe200078e0003 */
[----:B------:R-:W-:-:S03]  /*03d0*/  SHF.R.S32.HI R3, RZ, 0x1f, R0 ;  /* 0x0000001fff037819 */ /* 0x000fc60000011400 */
[----:B------:R-:W-:Y:S01]  /*03e0*/  @!P2 IMAD.MOV R2, RZ, RZ, -R2 ;  /* 0x000000ffff02a224 */ /* 0x000fe200078e0a02 */
[----:B------:R-:W-:Y:S02]  /*03f0*/  @!P1 LOP3.LUT R2, RZ, R4, RZ, 0x33, !PT ;  /* 0x00000004ff029212 */ /* 0x000fe400078e33ff */
[----:B------:R-:W-:Y:S02]  /*0400*/  LEA.HI R3, R3, R0, RZ, 0x6 ;  /* 0x0000000003037211 */ /* 0x000fe400078f30ff */
[----:B------:R-:W-:Y:S01]  /*0410*/  IABS R0, R93 ;  /* 0x0000005d00007213 */ /* 0x000fe20000000000 */
[----:B------:R-:W-:Y:S02]  /*0420*/  IMAD.SHL.U32 R12, R2, 0x8, RZ ;  /* 0x00000008020c7824 */ /* 0x000fe400078e00ff */
[----:B------:R-:W-:Y:S01]  /*0430*/  IMAD.MOV R2, RZ, RZ, -R2 ;  /* 0x000000ffff027224 */ /* 0x000fe200078e0a02 */
[----:B------:R-:W1:Y:S02]  /*0440*/  I2F.RP R6, R0 ;  /* 0x0000000000067306 */ /* 0x000e640000209400 */
[----:B------:R-:W-:Y:S01]  /*0450*/  LEA.HI.SX32 R3, R3, -R12, 0x1a ;  /* 0x8000000c03037211 */ /* 0x000fe200078fd2ff */
[----:B------:R-:W-:-:S02]  /*0460*/  IMAD R17, R4, R2, R7 ;  /* 0x0000000204117224 */ /* 0x000fc400078e0207 */
[----:B------:R-:W-:Y:S01]  /*0470*/  IMAD.MOV.U32 R2, RZ, RZ, RZ ;  /* 0x000000ffff027224 */ /* 0x000fe200078e00ff */
[----:B------:R-:W-:Y:S02]  /*0480*/  VIMNMX R14, R3, 0x8, PT ;  /* 0x00000008030e7848 */ /* 0x000fe40003fe0100 */
[----:B------:R-:W-:Y:S02]  /*0490*/  IABS R4, R17 ;  /* 0x0000001100047213 */ /* 0x000fe40000000000 */
[----:B------:R-:W-:-:S04]  /*04a0*/  IABS R9, R14 ;  /* 0x0000000e00097213 */ /* 0x000fc80000000000 */
[----:B------:R-:W2:Y:S08]  /*04b0*/  I2F.RP R5, R9 ;  /* 0x0000000900057306 */ /* 0x000eb00000209400 */
[----:B-1----:R-:W-:Y:S08]  /*04c0*/  MUFU.RCP R6, R6 ;  /* 0x0000000600067308 */ /* 0x002ff00000001000 */
[----:B--2---:R-:W1:Y:S02]  /*04d0*/  MUFU.RCP R5, R5 ;  /* 0x0000000500057308 */ /* 0x004e640000001000 */
[----:B-1----:R-:W-:Y:S01]  /*04e0*/  VIADD R3, R5, 0xffffffe ;  /* 0x0ffffffe05037836 */ /* 0x002fe20000000000 */
[----:B------:R-:W-:-:S05]  /*04f0*/  IABS R5, R14 ;  /* 0x0000000e00057213 */ /* 0x000fca0000000000 */
[----:B------:R-:W1:Y:S01]  /*0500*/  F2I.FTZ.U32.TRUNC.NTZ R3, R3 ;  /* 0x0000000300037305 */ /* 0x000e62000021f000 */
[----:B------:R-:W-:Y:S02]  /*0510*/  IMAD.MOV R5, RZ, RZ, -R5 ;  /* 0x000000ffff057224 */ /* 0x000fe400078e0a05 */
[----:B-1----:R-:W-:-:S04]  /*0520*/  IMAD.MOV R8, RZ, RZ, -R3 ;  /* 0x000000ffff087224 */ /* 0x002fc800078e0a03 */
[----:B------:R-:W-:Y:S02]  /*0530*/  IMAD R7, R8, R9, RZ ;  /* 0x0000000908077224 */ /* 0x000fe400078e02ff */
[----:B------:R-:W-:Y:S02]  /*0540*/  IMAD.SHL.U32 R8, R51, 0x4, RZ ;  /* 0x0000000433087824 */ /* 0x000fe400078e00ff */
[----:B------:R-:W-:-:S06]  /*0550*/  IMAD.HI.U32 R2, R3, R7, R2 ;  /* 0x0000000703027227 */ /* 0x000fcc00078e0002 */
[----:B------:R-:W-:Y:S01]  /*0560*/  IMAD.HI.U32 R3, R2, R4, RZ ;  /* 0x0000000402037227 */ /* 0x000fe200078e00ff */
[----:B------:R-:W-:-:S03]  /*0570*/  IABS R2, R92 ;  /* 0x0000005c00027213 */ /* 0x000fc60000000000 */
[----:B------:R-:W-:Y:S02]  /*0580*/  IMAD R4, R3, R5, R4 ;  /* 0x0000000503047224 */ /* 0x000fe400078e0204 */
[----:B------:R-:W-:Y:S02]  /*0590*/  VIADD R5, R6, 0xffffffe ;  /* 0x0ffffffe06057836 */ /* 0x000fe40000000000 */
[----:B------:R-:W1:Y:S01]  /*05a0*/  I2F.RP R6, R2 ;  /* 0x0000000200067306 */ /* 0x000e620000209400 */
[----:B------:R-:W-:-:S07]  /*05b0*/  ISETP.GT.U32.AND P1, PT, R9, R4, PT ;  /* 0x000000040900720c */ /* 0x000fce0003f24070 */
[----:B------:R-:W2:Y:S06]  /*05c0*/  F2I.FTZ.U32.TRUNC.NTZ R5, R5 ;  /* 0x0000000500057305 */ /* 0x000eac000021f000 */
[----:B------:R-:W-:Y:S02]  /*05d0*/  @!P1 IMAD.IADD R4, R4, 0x1, -R9 ;  /* 0x0000000104049824 */ /* 0x000fe400078e0a09 */
[----:B------:R-:W-:Y:S01]  /*05e0*/  @!P1 VIADD R3, R3, 0x1 ;  /* 0x0000000103039836 */ /* 0x000fe20000000000 */
[----:B------:R-:W-:Y:S01]  /*05f0*/  ISETP.NE.AND P1, PT, R14, RZ, PT ;  /* 0x000000ff0e00720c */ /* 0x000fe20003f25270 */
[----:B-1----:R1:W3:Y:S01]  /*0600*/  MUFU.RCP R7, R6 ;  /* 0x0000000600077308 */ /* 0x0022e20000001000 */
[----:B------:R-:W-:-:S02]  /*0610*/  ISETP.GE.U32.AND P0, PT, R4, R9, PT ;  /* 0x000000090400720c */ /* 0x000fc40003f06070 */
[----:B------:R-:W-:Y:S01]  /*0620*/  LOP3.LUT R4, R17, R14, RZ, 0x3c, !PT ;  /* 0x0000000e11047212 */ /* 0x000fe200078e3cff */
[----:B--2---:R-:W-:Y:S01]  /*0630*/  IMAD.MOV R10, RZ, RZ, -R5 ;  /* 0x000000ffff0a7224 */ /* 0x004fe200078e0a05 */
[----:B------:R-:W-:Y:S02]  /*0640*/  LOP3.LUT R9, R8, 0x7c, RZ, 0xc0, !PT ;  /* 0x0000007c08097812 */ /* 0x000fe400078ec0ff */
[----:B------:R-:W-:Y:S02]  /*0650*/  ISETP.GE.AND P2, PT, R4, RZ, PT ;  /* 0x000000ff0400720c */ /* 0x000fe40003f46270 */
[----:B------:R-:W-:Y:S02]  /*0660*/  LOP3.LUT R4, R51, 0x60, RZ, 0xc0, !PT ;  /* 0x0000006033047812 */ /* 0x000fe400078ec0ff */
[----:B------:R-:W-:-:S03]  /*0670*/  SHF.R.U32.HI R8, RZ, 0x7, R51 ;  /* 0x00000007ff087819 */ /* 0x000fc60000011633 */
[----:B------:R-:W-:Y:S01]  /*0680*/  @P0 VIADD R3, R3, 0x1 ;  /* 0x0000000103030836 */ /* 0x000fe20000000000 */
[----:B-1----:R-:W-:Y:S01]  /*0690*/  LOP3.LUT R6, R51, 0x3f, RZ, 0xc0, !PT ;  /* 0x0000003f33067812 */ /* 0x002fe200078ec0ff */
[----:B------:R-:W-:Y:S02]  /*06a0*/  IMAD R91, R4, 0x200, R9 ;  /* 0x00000200045b7824 */ /* 0x000fe400078e0209 */
[----:B------:R-:W-:Y:S02]  /*06b0*/  IMAD.MOV.U32 R15, RZ, RZ, R3 ;  /* 0x000000ffff0f7224 */ /* 0x000fe400078e0003 */
[----:B------:R-:W-:Y:S02]  /*06c0*/  IMAD.MOV.U32 R3, RZ, RZ, R10 ;  /* 0x000000ffff037224 */ /* 0x000fe400078e000a */
[----:B------:R-:W-:Y:S01]  /*06d0*/  @!P2 IMAD.MOV R15, RZ, RZ, -R15 ;  /* 0x000000ffff0fa224 */ /* 0x000fe200078e0a0f */
[----:B------:R-:W-:Y:S01]  /*06e0*/  @!P1 LOP3.LUT R15, RZ, R14, RZ, 0x33, !PT ;  /* 0x0000000eff0f9212 */ /* 0x000fe200078e33ff */
[----:B------:R-:W-:-:S02]  /*06f0*/  IMAD R3, R3, R0, RZ ;  /* 0x0000000003037224 */ /* 0x000fc400078e02ff */
[----:B------:R-:W-:Y:S02]  /*0700*/  IMAD.MOV.U32 R4, RZ, RZ, RZ ;  /* 0x000000ffff047224 */ /* 0x000fe400078e00ff */
[----:B------:R-:W-:Y:S02]  /*0710*/  IMAD.SHL.U32 R98, R15, 0x80, RZ ;  /* 0x000000800f627824 */ /* 0x000fe400078e00ff */
[----:B------:R-:W-:Y:S01]  /*0720*/  IMAD.HI.U32 R3, R5, R3, R4 ;  /* 0x0000000305037227 */ /* 0x000fe200078e0004 */
[----:B------:R-:W-:Y:S02]  /*0730*/  SGXT.U32 R5, R8, 0x2 ;  /* 0x000000020805781a */ /* 0x000fe40000000000 */
[C---:B------:R-:W-:Y:S01]  /*0740*/  LOP3.LUT R4, R51.reuse, 0x180, RZ, 0xc0, !PT ;  /* 0x0000018033047812 */ /* 0x040fe200078ec0ff */
[----:B------:R-:W-:Y:S01]  /*0750*/  IMAD.SHL.U32 R9, R51, 0x10, RZ ;  /* 0x0000001033097824 */ /* 0x000fe200078e00ff */
[----:B------:R-:W-:Y:S01]  /*0760*/  LOP3.LUT R5, R98, R5, RZ, 0xfc, !PT ;  /* 0x0000000562057212 */ /* 0x000fe200078efcff */
[----:B---3--:R-:W-:Y:S01]  /*0770*/  VIADD R7, R7, 0xffffffe ;  /* 0x0ffffffe07077836 */ /* 0x008fe20000000000 */
[----:B------:R-:W-:Y:S01]  /*0780*/  LOP3.LUT R8, R51, 0x1c0, RZ, 0xc0, !PT ;  /* 0x000001c033087812 */ /* 0x000fe200078ec0ff */
[----:B------:R-:W-:Y:S01]  /*0790*/  IMAD.MOV R15, RZ, RZ, -R15 ;  /* 0x000000ffff0f7224 */ /* 0x000fe200078e0a0f */
[----:B------:R-:W-:Y:S01]  /*07a0*/  LOP3.LUT R16, R5, 0x7c, RZ, 0xfc, !PT ;  /* 0x0000007c05107812 */ /* 0x000fe200078efcff */
[----:B------:R1:W2:Y:S01]  /*07b0*/  F2I.FTZ.U32.TRUNC.NTZ R11, R7 ;  /* 0x00000007000b7305 */ /* 0x0002a2000021f000 */
[----:B------:R-:W-:Y:S01]  /*07c0*/  LOP3.LUT R9, R9, 0x70, RZ, 0xc0, !PT ;  /* 0x0000007009097812 */ /* 0x000fe200078ec0ff */
[----:B------:R-:W-:Y:S01]  /*07d0*/  IMAD R15, R14, R15, R17 ;  /* 0x0000000f0e0f7224 */ /* 0x000fe200078e0211 */
[----:B------:R-:W-:Y:S01]  /*07e0*/  IABS R10, R5 ;  /* 0x00000005000a7213 */ /* 0x000fe20000000000 */
[----:B------:R-:W-:Y:S01]  /*07f0*/  STL [R1+0xa0], R98 ;  /* 0x0000a06201007387 */ /* 0x000fe20000100800 */
[----:B------:R-:W-:Y:S01]  /*0800*/  LEA.HI R4, R4, R4, RZ, 0x1d ;  /* 0x0000000404047211 */ /* 0x000fe200078fe8ff */
[----:B------:R-:W-:Y:S01]  /*0810*/  IMAD R9, R6, 0x80, R9 ;  /* 0x0000008006097824 */ /* 0x000fe200078e0209 */
[----:B------:R-:W-:Y:S01]  /*0820*/  IABS R13, R16 ;  /* 0x00000010000d7213 */ /* 0x000fe20000000000 */
[----:B------:R-:W-:Y:S01]  /*0830*/  IMAD.IADD R15, R12, 0x1, R15 ;  /* 0x000000010c0f7824 */ /* 0x000fe200078e020f */
[----:B------:R-:W-:-:S02]  /*0840*/  SHF.R.U32.HI R8, RZ, 0x4, R8 ;  /* 0x00000004ff087819 */ /* 0x000fc40000011608 */
[----:B------:R-:W-:Y:S01]  /*0850*/  LOP3.LUT R91, R91, R4, RZ, 0x3c, !PT ;  /* 0x000000045b5b7212 */ /* 0x000fe200078e3cff */
[----:B------:R-:W-:Y:S01]  /*0860*/  IMAD.HI.U32 R4, R3, R10, RZ ;  /* 0x0000000a03047227 */ /* 0x000fe200078e00ff */
[----:B------:R-:W-:Y:S02]  /*0870*/  LOP3.LUT R89, R9, R8, RZ, 0x3c, !PT ;  /* 0x0000000809597212 */ /* 0x000fe400078e3cff */
[----:B------:R-:W-:Y:S01]  /*0880*/  LOP3.LUT R19, R5, 0x4, RZ, 0xfc, !PT ;  /* 0x0000000405137812 */ /* 0x000fe200078efcff */
[----:B-1----:R-:W-:Y:S01]  /*0890*/  IMAD.HI.U32 R7, R3, R13, RZ ;  /* 0x0000000d03077227 */ /* 0x002fe200078e00ff */
[C---:B------:R-:W-:Y:S02]  /*08a0*/  LOP3.LUT R17, R5.reuse, 0x8, RZ, 0xfc, !PT ;  /* 0x0000000805117812 */ /* 0x040fe400078efcff */
[----:B------:R-:W-:Y:S01]  /*08b0*/  IABS R18, R19 ;  /* 0x0000001300127213 */ /* 0x000fe20000000000 */
[----:B------:R-:W-:Y:S01]  /*08c0*/  IMAD.MOV R9, RZ, RZ, -R4 ;  /* 0x000000ffff097224 */ /* 0x000fe200078e0a04 */
[----:B------:R-:W-:Y:S01]  /*08d0*/  IABS R14, R17 ;  /* 0x00000011000e7213 */ /* 0x000fe20000000000 */
[----:B------:R-:W-:Y:S01]  /*08e0*/  IMAD.MOV R4, RZ, RZ, -R7 ;  /* 0x000000ffff047224 */ /* 0x000fe200078e0a07 */
[----:B------:R-:W-:Y:S01]  /*08f0*/  ISETP.GE.AND P3, PT, R16, RZ, PT ;  /* 0x000000ff1000720c */ /* 0x000fe20003f66270 */
[----:B--2---:R-:W-:Y:S01]  /*0900*/  IMAD.MOV R8, RZ, RZ, -R11 ;  /* 0x000000ffff087224 */ /* 0x004fe200078e0a0b */
[----:B------:R-:W-:Y:S01]  /*0910*/  LOP3.LUT R20, R5, 0x10, RZ, 0xfc, !PT ;  /* 0x0000001005147812 */ /* 0x000fe200078efcff */
[C---:B------:R-:W-:Y:S01]  /*0920*/  IMAD R13, R0.reuse, R4, R13 ;  /* 0x00000004000d7224 */ /* 0x040fe200078e020d */
[----:B------:R-:W-:Y:S01]  /*0930*/  ISETP.GE.AND P2, PT, R19, RZ, PT ;  /* 0x000000ff1300720c */ /* 0x000fe20003f46270 */
[C---:B------:R-:W-:Y:S01]  /*0940*/  IMAD R7, R0.reuse, R9, R10 ;  /* 0x0000000900077224 */ /* 0x040fe200078e020a */
[C---:B------:R-:W-:Y:S01]  /*0950*/  LOP3.LUT R16, R5.reuse, 0x14, RZ, 0xfc, !PT ;  /* 0x0000001405107812 */ /* 0x040fe200078efcff */
[----:B------:R-:W-:Y:S01]  /*0960*/  IMAD.MOV.U32 R9, RZ, RZ, R8 ;  /* 0x000000ffff097224 */ /* 0x000fe200078e0008 */
[C---:B------:R-:W-:Y:S01]  /*0970*/  ISETP.GT.U32.AND P1, PT, R0.reuse, R13, PT ;  /* 0x0000000d0000720c */ /* 0x040fe20003f24070 */
[----:B------:R-:W-:Y:S01]  /*0980*/  IMAD.MOV.U32 R8, RZ, RZ, R18 ;  /* 0x000000ffff087224 */ /* 0x000fe200078e0012 */
[----:B------:R-:W-:Y:S01]  /*0990*/  ISETP.GT.U32.AND P0, PT, R0, R7, PT ;  /* 0x000000070000720c */ /* 0x000fe20003f04070 */
[----:B------:R-:W-:Y:S01]  /*09a0*/  IMAD.MOV.U32 R10, RZ, RZ, RZ ;  /* 0x000000ffff0a7224 */ /* 0x000fe200078e00ff */
[----:B------:R-:W-:Y:S01]  /*09b0*/  LOP3.LUT R18, R5, 0xc, RZ, 0xfc, !PT ;  /* 0x0000000c05127812 */ /* 0x000fe200078efcff */
[----:B------:R-:W-:Y:S01]  /*09c0*/  IMAD R9, R9, R2, RZ ;  /* 0x0000000209097224 */ /* 0x000fe200078e02ff */
[----:B------:R-:W-:Y:S01]  /*09d0*/  LOP3.LUT R23, R5, 0x18, RZ, 0xfc, !PT ;  /* 0x0000001805177812 */ /* 0x000fe200078efcff */
[----:B------:R-:W-:Y:S01]  /*09e0*/  IMAD.HI.U32 R4, R3, R8, RZ ;  /* 0x0000000803047227 */ /* 0x000fe200078e00ff */
[----:B------:R-:W-:-:S02]  /*09f0*/  IABS R12, R18 ;  /* 0x00000012000c7213 */ /* 0x000fc40000000000 */
[----:B------:R-:W-:Y:S01]  /*0a00*/  LOP3.LUT R24, R5, 0x1c, RZ, 0xfc, !PT ;  /* 0x0000001c05187812 */ /* 0x000fe200078efcff */
[----:B------:R-:W-:Y:S01]  /*0a10*/  IMAD.HI.U32 R10, R11, R9, R10 ;  /* 0x000000090b0a7227 */ /* 0x000fe200078e000a */
[C---:B------:R-:W-:Y:S02]  /*0a20*/  LOP3.LUT R25, R5.reuse, 0x20, RZ, 0xfc, !PT ;  /* 0x0000002005197812 */ /* 0x040fe400078efcff */
[----:B------:R-:W-:Y:S01]  /*0a30*/  LOP3.LUT R29, R5, 0x3c, RZ, 0xfc, !PT ;  /* 0x0000003c051d7812 */ /* 0x000fe200078efcff */
[----:B------:R-:W-:Y:S01]  /*0a40*/  IMAD.MOV R9, RZ, RZ, -R4 ;  /* 0x000000ffff097224 */ /* 0x000fe200078e0a04 */
[----:B------:R-:W-:Y:S01]  /*0a50*/  IABS R22, R25 ;  /* 0x0000001900167213 */ /* 0x000fe20000000000 */
[----:B------:R-:W-:Y:S01]  /*0a60*/  @!P1 IMAD.IADD R13, R13, 0x1, -R0 ;  /* 0x000000010d0d9824 */ /* 0x000fe200078e0a00 */
[----:B------:R-:W-:Y:S01]  /*0a70*/  IABS R27, R29 ;  /* 0x0000001d001b7213 */ /* 0x000fe20000000000 */
[----:B------:R-:W-:Y:S01]  /*0a80*/  IMAD.MOV.U32 R11, RZ, RZ, R14 ;  /* 0x000000ffff0b7224 */ /* 0x000fe200078e000e */
[----:B------:R-:W-:Y:S01]  /*0a90*/  IABS R14, R20 ;  /* 0x00000014000e7213 */ /* 0x000fe20000000000 */
[C---:B------:R-:W-:Y:S01]  /*0aa0*/  IMAD R8, R0.reuse, R9, R8 ;  /* 0x0000000900087224 */ /* 0x040fe200078e0208 */
[----:B------:R-:W-:Y:S01]  /*0ab0*/  ISETP.GT.U32.AND P1, PT, R0, R13, PT ;  /* 0x0000000d0000720c */ /* 0x000fe20003f24070 */
[----:B------:R-:W-:Y:S01]  /*0ac0*/  IMAD.HI.U32 R4, R3, R11, RZ ;  /* 0x0000000b03047227 */ /* 0x000fe200078e00ff */
[----:B------:R-:W-:-:S02]  /*0ad0*/  LOP3.LUT R30, R5, 0x40, RZ, 0xfc, !PT ;  /* 0x00000040051e7812 */ /* 0x000fc400078efcff */
[C---:B------:R-:W-:Y:S01]  /*0ae0*/  ISETP.GT.U32.AND P4, PT, R0.reuse, R8, PT ;  /* 0x000000080000720c */ /* 0x040fe20003f84070 */
[----:B------:R-:W-:Y:S01]  /*0af0*/  IMAD.MOV R4, RZ, RZ, -R4 ;  /* 0x000000ffff047224 */ /* 0x000fe200078e0a04 */
[----:B------:R-:W-:Y:S01]  /*0b00*/  IABS R28, R30 ;  /* 0x0000001e001c7213 */ /* 0x000fe20000000000 */
[--C-:B------:R-:W-:Y:S01]  /*0b10*/  @!P0 IMAD.IADD R7, R7, 0x1, -R0.reuse ;  /* 0x0000000107078824 */ /* 0x100fe200078e0a00 */
[----:B------:R-:W-:Y:S01]  /*0b20*/  ISETP.GE.AND P0, PT, R17, RZ, PT ;  /* 0x000000ff1100720c */ /* 0x000fe20003f06270 */
[C---:B------:R-:W-:Y:S01]  /*0b30*/  IMAD R9, R0.reuse, R4, R11 ;  /* 0x0000000400097224 */ /* 0x040fe200078e020b */
[----:B------:R-:W-:Y:S01]  /*0b40*/  LOP3.LUT R38, R5, 0x4c, RZ, 0xfc, !PT ;  /* 0x0000004c05267812 */ /* 0x000fe200078efcff */
[----:B------:R-:W-:Y:S01]  /*0b50*/  IMAD.HI.U32 R4, R3, R12, RZ ;  /* 0x0000000c03047227 */ /* 0x000fe200078e00ff */
[C---:B------:R-:W-:Y:S02]  /*0b60*/  ISETP.GT.U32.AND P5, PT, R0.reuse, R7, PT ;  /* 0x000000070000720c */ /* 0x040fe40003fa4070 */
[----:B------:R-:W-:Y:S01]  /*0b70*/  ISETP.GT.U32.AND P6, PT, R0, R9, PT ;  /* 0x000000090000720c */ /* 0x000fe20003fc4070 */
[----:B------:R-:W-:Y:S01]  /*0b80*/  @!P1 IMAD.IADD R13, R13, 0x1, -R0 ;  /* 0x000000010d0d9824 */ /* 0x000fe200078e0a00 */
[----:B------:R-:W-:Y:S01]  /*0b90*/  ISETP.GE.AND P1, PT, R18, RZ, PT ;  /* 0x000000ff1200720c */ /* 0x000fe20003f26270 */
[----:B------:R-:W-:Y:S01]  /*0ba0*/  IMAD.MOV R17, RZ, RZ, -R4 ;  /* 0x000000ffff117224 */ /* 0x000fe200078e0a04 */
[----:B------:R-:W-:Y:S01]  /*0bb0*/  IABS R18, R23 ;  /* 0x0000001700127213 */ /* 0x000fe20000000000 */
[----:B------:R-:W-:Y:S01]  /*0bc0*/  @!P4 IMAD.IADD R8, R8, 0x1, -R0 ;  /* 0x000000010808c824 */ /* 0x000fe200078e0a00 */
[----:B------:R-:W-:Y:S01]  /*0bd0*/  ISETP.GE.AND P4, PT, R5, RZ, PT ;  /* 0x000000ff0500720c */ /* 0x000fe20003f86270 */
[----:B------:R-:W-:Y:S01]  /*0be0*/  IMAD.MOV.U32 R4, RZ, RZ, R13 ;  /* 0x000000ffff047224 */ /* 0x000fe200078e000d */
[----:B------:R-:W-:Y:S01]  /*0bf0*/  IABS R33, R38 ;  /* 0x0000002600217213 */ /* 0x000fe20000000000 */
[----:B------:R-:W-:Y:S01]  /*0c00*/  IMAD.HI.U32 R11, R3, R14, RZ ;  /* 0x0000000e030b7227 */ /* 0x000fe200078e00ff */
[----:B------:R-:W-:-:S02]  /*0c10*/  LOP3.LUT R40, R5, 0x50, RZ, 0xfc, !PT ;  /* 0x0000005005287812 */ /* 0x000fc400078efcff */
[----:B------:R-:W-:Y:S01]  /*0c20*/  LOP3.LUT R42, R5, 0x54, RZ, 0xfc, !PT ;  /* 0x00000054052a7812 */ /* 0x000fe200078efcff */
[----:B------:R-:W-:Y:S01]  /*0c30*/  @!P3 IMAD.MOV R4, RZ, RZ, -R4 ;  /* 0x000000ffff04b224 */ /* 0x000fe200078e0a04 */
[----:B------:R-:W-:Y:S01]  /*0c40*/  ISETP.GT.U32.AND P3, PT, R0, R8, PT ;  /* 0x000000080000720c */ /* 0x000fe20003f64070 */
[----:B------:R-:W-:Y:S01]  /*0c50*/  IMAD.MOV R19, RZ, RZ, -R11 ;  /* 0x000000ffff137224 */ /* 0x000fe200078e0a0b */
[----:B------:R-:W-:Y:S01]  /*0c60*/  IABS R34, R40 ;  /* 0x0000002800227213 */ /* 0x000fe20000000000 */
[----:B------:R-:W-:Y:S01]  /*0c70*/  @!P5 IMAD.IADD R7, R7, 0x1, -R0 ;  /* 0x000000010707d824 */ /* 0x000fe200078e0a00 */
[----:B------:R-:W-:Y:S01]  /*0c80*/  ISETP.GE.AND P5, PT, R20, RZ, PT ;  /* 0x000000ff1400720c */ /* 0x000fe20003fa6270 */
[C---:B------:R-:W-:Y:S01]  /*0c90*/  IMAD R11, R0.reuse, R17, R12 ;  /* 0x00000011000b7224 */ /* 0x040fe200078e020c */
[----:B------:R-:W-:Y:S01]  /*0ca0*/  IABS R20, R24 ;  /* 0x0000001800147213 */ /* 0x000fe20000000000 */
[C---:B------:R-:W-:Y:S01]  /*0cb0*/  IMAD R12, R0.reuse, R19, R14 ;  /* 0x00000013000c7224 */ /* 0x040fe200078e020e */
[----:B------:R-:W-:Y:S01]  /*0cc0*/  IABS R14, R16 ;  /* 0x00000010000e7213 */ /* 0x000fe20000000000 */
[----:B------:R-:W-:Y:S01]  /*0cd0*/  @!P4 IMAD.MOV R7, RZ, RZ, -R7 ;  /* 0x000000ffff07c224 */ /* 0x000fe200078e0a07 */
[----:B------:R-:W-:Y:S01]  /*0ce0*/  ISETP.GT.U32.AND P4, PT, R0, R11, PT ;  /* 0x0000000b0000720c */ /* 0x000fe20003f84070 */
[--C-:B------:R-:W-:Y:S01]  /*0cf0*/  @!P6 IMAD.IADD R9, R9, 0x1, -R0.reuse ;  /* 0x000000010909e824 */ /* 0x100fe200078e0a00 */
[----:B------:R-:W-:Y:S01]  /*0d00*/  IABS R35, R42 ;  /* 0x0000002a00237213 */ /* 0x000fe20000000000 */
[----:B------:R-:W-:Y:S01]  /*0d10*/  @!P3 IMAD.IADD R8, R8, 0x1, -R0 ;  /* 0x000000010808b824 */ /* 0x000fe200078e0a00 */
[C---:B------:R-:W-:Y:S01]  /*0d20*/  ISETP.GT.U32.AND P3, PT, R0.reuse, R12, PT ;  /* 0x0000000c0000720c */ /* 0x040fe20003f64070 */
[----:B------:R-:W-:Y:S01]  /*0d30*/  IMAD.HI.U32 R13, R3, R14, RZ ;  /* 0x0000000e030d7227 */ /* 0x000fe200078e00ff */
[----:B------:R-:W-:-:S02]  /*0d40*/  ISETP.GT.U32.AND P6, PT, R0, R9, PT ;  /* 0x000000090000720c */ /* 0x000fc40003fc4070 */
[C---:B------:R-:W-:Y:S01]  /*0d50*/  LOP3.LUT R44, R5.reuse, 0x58, RZ, 0xfc, !PT ;  /* 0x00000058052c7812 */ /* 0x040fe200078efcff */
[----:B------:R-:W-:Y:S01]  /*0d60*/  IMAD.MOV R13, RZ, RZ, -R13 ;  /* 0x000000ffff0d7224 */ /* 0x000fe200078e0a0d */
[C---:B------:R-:W-:Y:S01]  /*0d70*/  LOP3.LUT R46, R5.reuse, 0x60, RZ, 0xfc, !PT ;  /* 0x00000060052e7812 */ /* 0x040fe200078efcff */
[----:B------:R-:W-:Y:S01]  /*0d80*/  @!P2 IMAD.MOV R8, RZ, RZ, -R8 ;  /* 0x000000ffff08a224 */ /* 0x000fe200078e0a08 */
[----:B------:R-:W-:Y:S01]  /*0d90*/  LOP3.LUT R45, R5, 0x5c, RZ, 0xfc, !PT ;  /* 0x0000005c052d7812 */ /* 0x000fe200078efcff */
[----:B------:R-:W-:Y:S01]  /*0da0*/  IMAD R13, R0, R13, R14 ;  /* 0x0000000d000d7224 */ /* 0x000fe200078e020e */
[----:B------:R-:W-:Y:S01]  /*0db0*/  IABS R37, R46 ;  /* 0x0000002e00257213 */ /* 0x000fe20000000000 */
[--C-:B------:R-:W-:Y:S01]  /*0dc0*/  @!P4 IMAD.IADD R11, R11, 0x1, -R0.reuse ;  /* 0x000000010b0bc824 */ /* 0x100fe200078e0a00 */
[----:B------:R-:W-:Y:S01]  /*0dd0*/  LOP3.LUT R47, R5, 0x64, RZ, 0xfc, !PT ;  /* 0x00000064052f7812 */ /* 0x000fe200078efcff */
[----:B------:R-:W-:Y:S01]  /*0de0*/  @!P3 IMAD.IADD R12, R12, 0x1, -R0 ;  /* 0x000000010c0cb824 */ /* 0x000fe200078e0a00 */
[C---:B------:R-:W-:Y:S01]  /*0df0*/  ISETP.GT.U32.AND P4, PT, R0.reuse, R13, PT ;  /* 0x0000000d0000720c */ /* 0x040fe20003f84070 */
[----:B------:R-:W-:Y:S01]  /*0e00*/  IMAD.HI.U32 R14, R3, R18, RZ ;  /* 0x00000012030e7227 */ /* 0x000fe200078e00ff */
[----:B------:R-:W-:-:S02]  /*0e10*/  ISETP.GT.U32.AND P3, PT, R0, R11, PT ;  /* 0x0000000b0000720c */ /* 0x000fc40003f64070 */
[----:B------:R-:W-:Y:S01]  /*0e20*/  ISETP.GT.U32.AND P2, PT, R0, R12, PT ;  /* 0x0000000c0000720c */ /* 0x000fe20003f44070 */
[----:B------:R-:W-:Y:S01]  /*0e30*/  @!P6 IMAD.IADD R9, R9, 0x1, -R0 ;  /* 0x000000010909e824 */ /* 0x000fe200078e0a00 */
[----:B------:R-:W-:Y:S01]  /*0e40*/  ISETP.GE.AND P6, PT, R16, RZ, PT ;  /* 0x000000ff1000720c */ /* 0x000fe20003fc6270 */
[----:B------:R-:W-:Y:S01]  /*0e50*/  IMAD.HI.U32 R16, R3, R20, RZ ;  /* 0x0000001403107227 */ /* 0x000fe200078e00ff */
[----:B------:R-:W-:Y:S02]  /*0e60*/  IABS R39, R47 ;  /* 0x0000002f00277213 */ /* 0x000fe40000000000 */
[C---:B------:R-:W-:Y:S01]  /*0e70*/  LOP3.LUT R48, R5.reuse, 0x68, RZ, 0xfc, !PT ;  /* 0x0000006805307812 */ /* 0x040fe200078efcff */
[----:B------:R-:W-:Y:S01]  /*0e80*/  IMAD.MOV R19, RZ, RZ, -R14 ;  /* 0x000000ffff137224 */ /* 0x000fe200078e0a0e */
[----:B------:R-:W-:Y:S01]  /*0e90*/  LOP3.LUT R49, R5, 0x70, RZ, 0xfc, !PT ;  /* 0x0000007005317812 */ /* 0x000fe200078efcff */
[----:B------:R-:W-:Y:S01]  /*0ea0*/  IMAD.MOV R21, RZ, RZ, -R16 ;  /* 0x000000ffff157224 */ /* 0x000fe200078e0a10 */
[----:B------:R-:W-:Y:S01]  /*0eb0*/  IABS R41, R48 ;  /* 0x0000003000297213 */ /* 0x000fe20000000000 */
[----:B------:R-:W-:-:S02]  /*0ec0*/  IMAD R14, R0, R19, R18 ;  /* 0x00000013000e7224 */ /* 0x000fc400078e0212 */
[----:B------:R-:W-:Y:S02]  /*0ed0*/  @!P4 IMAD.IADD R13, R13, 0x1, -R0 ;  /* 0x000000010d0dc824 */ /* 0x000fe400078e0a00 */
[C---:B------:R-:W-:Y:S01]  /*0ee0*/  IMAD R16, R0.reuse, R21, R20 ;  /* 0x0000001500107224 */ /* 0x040fe200078e0214 */
[----:B------:R-:W-:Y:S01]  /*0ef0*/  LOP3.LUT R20, R5, 0x24, RZ, 0xfc, !PT ;  /* 0x0000002405147812 */ /* 0x000fe200078efcff */
[--C-:B------:R-:W-:Y:S01]  /*0f00*/  @!P3 IMAD.IADD R11, R11, 0x1, -R0.reuse ;  /* 0x000000010b0bb824 */ /* 0x100fe200078e0a00 */
[----:B------:R-:W-:Y:S01]  /*0f10*/  ISETP.GT.U32.AND P3, PT, R0, R14, PT ;  /* 0x0000000e0000720c */ /* 0x000fe20003f64070 */
[----:B------:R-:W-:Y:S01]  /*0f20*/  @!P2 IMAD.IADD R12, R12, 0x1, -R0 ;  /* 0x000000010c0ca824 */ /* 0x000fe200078e0a00 */
[C---:B------:R-:W-:Y:S01]  /*0f30*/  ISETP.GT.U32.AND P4, PT, R0.reuse, R13, PT ;  /* 0x0000000d0000720c */ /* 0x040fe20003f84070 */
[----:B------:R-:W-:Y:S01]  /*0f40*/  @!P0 IMAD.MOV R9, RZ, RZ, -R9 ;  /* 0x000000ffff098224 */ /* 0x000fe200078e0a09 */
[----:B------:R-:W-:Y:S01]  /*0f50*/  IABS R19, R20 ;  /* 0x0000001400137213 */ /* 0x000fe20000000000 */
[----:B------:R-:W-:Y:S01]  /*0f60*/  IMAD.HI.U32 R17, R3, R22, RZ ;  /* 0x0000001603117227 */ /* 0x000fe200078e00ff */
[----:B------:R-:W-:-:S02]  /*0f70*/  ISETP.GT.U32.AND P2, PT, R0, R16, PT ;  /* 0x000000100000720c */ /* 0x000fc40003f44070 */
[----:B------:R-:W-:Y:S01]  /*0f80*/  ISETP.GE.AND P0, PT, R23, RZ, PT ;  /* 0x000000ff1700720c */ /* 0x000fe20003f06270 */
[----:B------:R-:W-:Y:S01]  /*0f90*/  IMAD.HI.U32 R18, R3, R19, RZ ;  /* 0x0000001303127227 */ /* 0x000fe200078e00ff */
[----:B------:R-:W-:-:S03]  /*0fa0*/  LOP3.LUT R23, R5, 0x28, RZ, 0xfc, !PT ;  /* 0x0000002805177812 */ /* 0x000fc600078efcff */
[----:B------:R-:W-:Y:S01]  /*0fb0*/  @!P3 IMAD.IADD R14, R14, 0x1, -R0 ;  /* 0x000000010e0eb824 */ /* 0x000fe200078e0a00 */
[----:B------:R-:W-:Y:S01]  /*0fc0*/  IABS R21, R23 ;  /* 0x0000001700157213 */ /* 0x000fe20000000000 */
[----:B------:R-:W-:Y:S02]  /*0fd0*/  IMAD.MOV R18, RZ, RZ, -R18 ;  /* 0x000000ffff127224 */ /* 0x000fe400078e0a12 */
[--C-:B------:R-:W-:Y:S01]  /*0fe0*/  @!P4 IMAD.IADD R13, R13, 0x1, -R0.reuse ;  /* 0x000000010d0dc824 */ /* 0x100fe200078e0a00 */
[C---:B------:R-:W-:Y:S01]  /*0ff0*/  ISETP.GT.U32.AND P3, PT, R0.reuse, R14, PT ;  /* 0x0000000e0000720c */ /* 0x040fe20003f64070 */
[----:B------:R-:W-:Y:S01]  /*1000*/  IMAD R18, R0, R18, R19 ;  /* 0x0000001200127224 */ /* 0x000fe200078e0213 */
[----:B------:R-:W-:Y:S01]  /*1010*/  ISETP.GE.AND P4, PT, R25, RZ, PT ;  /* 0x000000ff1900720c */ /* 0x000fe20003f86270 */
[----:B------:R-:W-:Y:S01]  /*1020*/  @!P2 IMAD.IADD R16, R16, 0x1, -R0 ;  /* 0x000000011010a824 */ /* 0x000fe200078e0a00 */
[C---:B------:R-:W-:Y:S01]  /*1030*/  LOP3.LUT R25, R5.reuse, 0x30, RZ, 0xfc, !PT ;  /* 0x0000003005197812 */ /* 0x040fe200078efcff */
[----:B------:R-:W-:Y:S01]  /*1040*/  @!P6 IMAD.MOV R13, RZ, RZ, -R13 ;  /* 0x000000ffff0de224 */ /* 0x000fe200078e0a0d */
[C---:B------:R-:W-:Y:S01]  /*1050*/  ISETP.GT.U32.AND P6, PT, R0.reuse, R18, PT ;  /* 0x000000120000720c */ /* 0x040fe20003fc4070 */
[----:B------:R-:W-:Y:S01]  /*1060*/  IMAD.MOV R17, RZ, RZ, -R17 ;  /* 0x000000ffff117224 */ /* 0x000fe200078e0a11 */
[----:B------:R-:W-:Y:S01]  /*1070*/  ISETP.GT.U32.AND P2, PT, R0, R16, PT ;  /* 0x000000100000720c */ /* 0x000fe20003f44070 */
[----:B------:R-:W-:Y:S01]  /*1080*/  @!P1 IMAD.MOV R11, RZ, RZ, -R11 ;  /* 0x000000ffff0b9224 */ /* 0x000fe200078e0a0b */
[----:B------:R-:W-:Y:S01]  /*1090*/  ISETP.GE.AND P1, PT, R24, RZ, PT ;  /* 0x000000ff1800720c */ /* 0x000fe20003f26270 */
[----:B------:R-:W-:Y:S01]  /*10a0*/  IMAD R17, R0, R17, R22 ;  /* 0x0000001100117224 */ /* 0x000fe200078e0216 */
[----:B------:R-:W-:Y:S01]  /*10b0*/  LOP3.LUT R24, R5, 0x2c, RZ, 0xfc, !PT ;  /* 0x0000002c05187812 */ /* 0x000fe200078efcff */
[----:B------:R-:W-:-:S03]  /*10c0*/  IMAD.HI.U32 R19, R3, R21, RZ ;  /* 0x0000001503137227 */ /* 0x000fc600078e00ff */
[----:B------:R-:W-:Y:S01]  /*10d0*/  IABS R22, R24 ;  /* 0x0000001800167213 */ /* 0x000fe20000000000 */
[----:B------:R-:W-:Y:S01]  /*10e0*/  @!P5 IMAD.MOV R12, RZ, RZ, -R12 ;  /* 0x000000ffff0cd224 */ /* 0x000fe200078e0a0c */
[----:B------:R-:W-:Y:S01]  /*10f0*/  ISETP.GT.U32.AND P5, PT, R0, R17, PT ;  /* 0x000000110000720c */ /* 0x000fe20003fa4070 */
[----:B------:R-:W-:Y:S01]  /*1100*/  @!P3 IMAD.IADD R14, R14, 0x1, -R0 ;  /* 0x000000010e0eb824 */ /* 0x000fe200078e0a00 */
[----:B------:R-:W-:Y:S01]  /*1110*/  ISETP.GE.AND P3, PT, R20, RZ, PT ;  /* 0x000000ff1400720c */ /* 0x000fe20003f66270 */
[----:B------:R-:W-:Y:S02]  /*1120*/  IMAD.MOV R19, RZ, RZ, -R19 ;  /* 0x000000ffff137224 */ /* 0x000fe400078e0a13 */
[----:B------:R-:W-:-:S04]  /*1130*/  IMAD.HI.U32 R20, R3, R22, RZ ;  /* 0x0000001603147227 */ /* 0x000fc800078e00ff */
[----:B------:R-:W-:Y:S02]  /*1140*/  @!P6 IMAD.IADD R18, R18, 0x1, -R0 ;  /* 0x000000011212e824 */ /* 0x000fe400078e0a00 */
[C---:B------:R-:W-:Y:S02]  /*1150*/  IMAD R19, R0.reuse, R19, R21 ;  /* 0x0000001300137224 */ /* 0x040fe400078e0215 */
[----:B------:R-:W-:Y:S01]  /*1160*/  IMAD.MOV R21, RZ, RZ, -R20 ;  /* 0x000000ffff157224 */ /* 0x000fe200078e0a14 */
[----:B------:R-:W-:Y:S01]  /*1170*/  ISETP.GT.U32.AND P6, PT, R0, R18, PT ;  /* 0x000000120000720c */ /* 0x000fe20003fc4070 */
[----:B------:R-:W-:Y:S01]  /*1180*/  @!P2 IMAD.IADD R16, R16, 0x1, -R0 ;  /* 0x000000011010a824 */ /* 0x000fe200078e0a00 */
[----:B------:R-:W-:Y:S01]  /*1190*/  ISETP.GE.AND P2, PT, R23, RZ, PT ;  /* 0x000000ff1700720c */ /* 0x000fe20003f46270 */
[C---:B------:R-:W-:Y:S01]  /*11a0*/  IMAD R20, R0.reuse, R21, R22 ;  /* 0x0000001500147224 */ /* 0x040fe200078e0216 */
[----:B------:R-:W-:Y:S01]  /*11b0*/  IABS R23, R25 ;  /* 0x0000001900177213 */ /* 0x000fe20000000000 */
[----:B------:R-:W-:Y:S01]  /*11c0*/  @!P5 IMAD.IADD R17, R17, 0x1, -R0 ;  /* 0x000000011111d824 */ /* 0x000fe200078e0a00 */
[----:B------:R-:W-:Y:S01]  /*11d0*/  LOP3.LUT R22, R5, 0x34, RZ, 0xfc, !PT ;  /* 0x0000003405167812 */ /* 0x000fe200078efcff */
[----:B------:R-:W-:Y:S01]  /*11e0*/  @!P1 IMAD.MOV R16, RZ, RZ, -R16 ;  /* 0x000000ffff109224 */ /* 0x000fe200078e0a10 */
[C---:B------:R-:W-:Y:S01]  /*11f0*/  ISETP.GT.U32.AND P1, PT, R0.reuse, R20, PT ;  /* 0x000000140000720c */ /* 0x040fe20003f24070 */
[----:B------:R-:W-:Y:S01]  /*1200*/  IMAD.HI.U32 R21, R3, R23, RZ ;  /* 0x0000001703157227 */ /* 0x000fe200078e00ff */
[----:B------:R-:W-:-:S03]  /*1210*/  ISETP.GT.U32.AND P5, PT, R0, R17, PT ;  /* 0x000000110000720c */ /* 0x000fc60003fa4070 */
[----:B------:R-:W-:Y:S02]  /*1220*/  IMAD.MOV R21, RZ, RZ, -R21 ;  /* 0x000000ffff157224 */ /* 0x000fe400078e0a15 */
[----:B------:R-:W-:Y:S01]  /*1230*/  @!P6 IMAD.IADD R18, R18, 0x1, -R0 ;  /* 0x000000011212e824 */ /* 0x000fe200078e0a00 */
[----:B------:R-:W-:Y:S01]  /*1240*/  ISETP.GE.AND P6, PT, R22, RZ, PT ;  /* 0x000000ff1600720c */ /* 0x000fe20003fc6270 */
[C---:B------:R-:W-:Y:S02]  /*1250*/  IMAD R21, R0.reuse, R21, R23 ;  /* 0x0000001500157224 */ /* 0x040fe400078e0217 */
[----:B------:R-:W-:Y:S02]  /*1260*/  @!P3 IMAD.MOV R18, RZ, RZ, -R18 ;  /* 0x000000ffff12b224 */ /* 0x000fe400078e0a12 */
[----:B------:R-:W-:Y:S01]  /*1270*/  @!P0 IMAD.MOV R14, RZ, RZ, -R14 ;  /* 0x000000ffff0e8224 */ /* 0x000fe200078e0a0e */
[----:B------:R-:W-:Y:S01]  /*1280*/  ISETP.GT.U32.AND P3, PT, R0, R21, PT ;  /* 0x000000150000720c */ /* 0x000fe20003f64070 */
[--C-:B------:R-:W-:Y:S01]  /*1290*/  @!P1 IMAD.IADD R20, R20, 0x1, -R0.reuse ;  /* 0x0000000114149824 */ /* 0x100fe200078e0a00 */
[----:B------:R-:W-:Y:S01]  /*12a0*/  ISETP.GE.AND P0, PT, R24, RZ, PT ;  /* 0x000000ff1800720c */ /* 0x000fe20003f06270 */
[----:B------:R-:W-:Y:S01]  /*12b0*/  @!P5 IMAD.IADD R17, R17, 0x1, -R0 ;  /* 0x000000011111d824 */ /* 0x000fe200078e0a00 */
[----:B------:R-:W-:Y:S01]  /*12c0*/  IABS R24, R22 ;  /* 0x0000001600187213 */ /* 0x000fe20000000000 */
[----:B------:R-:W-:Y:S01]  /*12d0*/  IMAD R50, R15, 0x40, R6 ;  /* 0x000000400f327824 */ /* 0x000fe200078e0206 */
[C---:B------:R-:W-:Y:S01]  /*12e0*/  ISETP.GT.U32.AND P1, PT, R0.reuse, R20, PT ;  /* 0x000000140000720c */ /* 0x040fe20003f24070 */
[----:B------:R-:W-:Y:S01]  /*12f0*/  @!P4 IMAD.MOV R17, RZ, RZ, -R17 ;  /* 0x000000ffff11c224 */ /* 0x000fe200078e0a11 */
[----:B------:R-:W-:Y:S01]  /*1300*/  ISETP.GE.AND P4, PT, R25, RZ, PT ;  /* 0x000000ff1900720c */ /* 0x000fe20003f86270 */
[----:B------:R-:W-:Y:S01]  /*1310*/  IMAD.HI.U32 R22, R3, R24, RZ ;  /* 0x0000001803167227 */ /* 0x000fe200078e00ff */
[----:B------:R-:W-:Y:S01]  /*1320*/  LOP3.LUT R25, R5, 0x38, RZ, 0xfc, !PT ;  /* 0x0000003805197812 */ /* 0x000fe200078efcff */
[----:B------:R1:W-:Y:S01]  /*1330*/  STL [R1+0x58], R50 ;  /* 0x0000583201007387 */ /* 0x0003e20000100800 */
[----:B------:R-:W-:Y:S01]  /*1340*/  ISETP.GT.U32.AND P5, PT, R0, R19, PT ;  /* 0x000000130000720c */ /* 0x000fe20003fa4070 */
[----:B------:R-:W-:Y:S01]  /*1350*/  IMAD.MOV R23, RZ, RZ, -R22 ;  /* 0x000000ffff177224 */ /* 0x000fe200078e0a16 */
[----:B------:R-:W-:Y:S01]  /*1360*/  IABS R26, R25 ;  /* 0x00000019001a7213 */ /* 0x000fe20000000000 */
[----:B------:R-:W-:-:S02]  /*1370*/  @!P3 IMAD.IADD R21, R21, 0x1, -R0 ;  /* 0x000000011515b824 */ /* 0x000fc400078e0a00 */
[----:B------:R-:W-:Y:S02]  /*1380*/  IMAD R22, R0, R23, R24 ;  /* 0x0000001700167224 */ /* 0x000fe400078e0218 */
[----:B------:R-:W-:Y:S01]  /*1390*/  @!P1 IMAD.IADD R20, R20, 0x1, -R0 ;  /* 0x0000000114149824 */ /* 0x000fe200078e0a00 */
[C---:B------:R-:W-:Y:S01]  /*13a0*/  ISETP.GT.U32.AND P3, PT, R0.reuse, R21, PT ;  /* 0x000000150000720c */ /* 0x040fe20003f64070 */
[----:B------:R-:W-:Y:S01]  /*13b0*/  IMAD.HI.U32 R23, R3, R26, RZ ;  /* 0x0000001a03177227 */ /* 0x000fe200078e00ff */
[----:B------:R-:W-:-:S03]  /*13c0*/  ISETP.GT.U32.AND P1, PT, R0, R22, PT ;  /* 0x000000160000720c */ /* 0x000fc60003f24070 */
[----:B------:R-:W-:Y:S02]  /*13d0*/  IMAD.MOV R23, RZ, RZ, -R23 ;  /* 0x000000ffff177224 */ /* 0x000fe400078e0a17 */
[----:B------:R-:W-:Y:S02]  /*13e0*/  @!P5 IMAD.IADD R19, R19, 0x1, -R0 ;  /* 0x000000011313d824 */ /* 0x000fe400078e0a00 */
[C---:B------:R-:W-:Y:S01]  /*13f0*/  IMAD R23, R0.reuse, R23, R26 ;  /* 0x0000001700177224 */ /* 0x040fe200078e021a */
[----:B------:R-:W-:Y:S01]  /*1400*/  LOP3.LUT R26, R5, 0x44, RZ, 0xfc, !PT ;  /* 0x00000044051a7812 */ /* 0x000fe200078efcff */
[----:B------:R-:W-:Y:S01]  /*1410*/  IMAD.HI.U32 R24, R3, R27, RZ ;  /* 0x0000001b03187227 */ /* 0x000fe200078e00ff */
[----:B------:R-:W-:-:S03]  /*1420*/  ISETP.GT.U32.AND P5, PT, R0, R19, PT ;  /* 0x000000130000720c */ /* 0x000fc60003fa4070 */
[--C-:B------:R-:W-:Y:S01]  /*1430*/  @!P3 IMAD.IADD R21, R21, 0x1, -R0.reuse ;  /* 0x000000011515b824 */ /* 0x100fe200078e0a00 */
[----:B------:R-:W-:Y:S01]  /*1440*/  ISETP.GT.U32.AND P3, PT, R0, R23, PT ;  /* 0x000000170000720c */ /* 0x000fe20003f64070 */
[----:B------:R-:W-:Y:S02]  /*1450*/  @!P1 IMAD.IADD R22, R22, 0x1, -R0 ;  /* 0x0000000116169824 */ /* 0x000fe400078e0a00 */
[----:B------:R-:W-:Y:S02]  /*1460*/  IMAD.MOV R24, RZ, RZ, -R24 ;  /* 0x000000ffff187224 */ /* 0x000fe400078e0a18 */
[----:B------:R-:W-:Y:S01]  /*1470*/  @!P0 IMAD.MOV R20, RZ, RZ, -R20 ;  /* 0x000000ffff148224 */ /* 0x000fe200078e0a14 */
[C---:B------:R-:W-:Y:S01]  /*1480*/  ISETP.GT.U32.AND P1, PT, R0.reuse, R22, PT ;  /* 0x000000160000720c */ /* 0x040fe20003f24070 */
[----:B------:R-:W-:Y:S01]  /*1490*/  IMAD R24, R0, R24, R27 ;  /* 0x0000001800187224 */ /* 0x000fe200078e021b */
[----:B------:R-:W-:Y:S01]  /*14a0*/  ISETP.GE.AND P0, PT, R30, RZ, PT ;  /* 0x000000ff1e00720c */ /* 0x000fe20003f06270 */
[----:B------:R-:W-:Y:S01]  /*14b0*/  @!P5 IMAD.IADD R19, R19, 0x1, -R0 ;  /* 0x000000011313d824 */ /* 0x000fe200078e0a00 */
[----:B------:R-:W-:Y:S01]  /*14c0*/  ISETP.GE.AND P5, PT, R25, RZ, PT ;  /* 0x000000ff1900720c */ /* 0x000fe20003fa6270 */
[----:B------:R-:W-:Y:S01]  /*14d0*/  IMAD.HI.U32 R25, R3, R28, RZ ;  /* 0x0000001c03197227 */ /* 0x000fe200078e00ff */
[----:B------:R-:W-:-:S02]  /*14e0*/  IABS R30, R26 ;  /* 0x0000001a001e7213 */ /* 0x000fc40000000000 */
[----:B------:R-:W-:Y:S01]  /*14f0*/  LOP3.LUT R27, R5, 0x48, RZ, 0xfc, !PT ;  /* 0x00000048051b7812 */ /* 0x000fe200078efcff */
[--C-:B------:R-:W-:Y:S02]  /*1500*/  @!P3 IMAD.IADD R23, R23, 0x1, -R0.reuse ;  /* 0x000000011717b824 */ /* 0x100fe400078e0a00 */
[----:B------:R-:W-:Y:S01]  /*1510*/  IMAD.MOV R25, RZ, RZ, -R25 ;  /* 0x000000ffff197224 */ /* 0x000fe200078e0a19 */
[----:B------:R-:W-:Y:S01]  /*1520*/  IABS R32, R27 ;  /* 0x0000001b00207213 */ /* 0x000fe20000000000 */
[----:B------:R-:W-:Y:S01]  /*1530*/  @!P1 IMAD.IADD R22, R22, 0x1, -R0 ;  /* 0x0000000116169824 */ /* 0x000fe200078e0a00 */
[C---:B------:R-:W-:Y:S01]  /*1540*/  ISETP.GT.U32.AND P3, PT, R0.reuse, R23, PT ;  /* 0x000000170000720c */ /* 0x040fe20003f64070 */
[C---:B------:R-:W-:Y:S01]  /*1550*/  IMAD R25, R0.reuse, R25, R28 ;  /* 0x0000001900197224 */ /* 0x040fe200078e021c */
[----:B------:R-:W-:Y:S01]  /*1560*/  ISETP.GE.AND P1, PT, R27, RZ, PT ;  /* 0x000000ff1b00720c */ /* 0x000fe20003f26270 */
[----:B------:R-:W-:Y:S01]  /*1570*/  @!P6 IMAD.MOV R22, RZ, RZ, -R22 ;  /* 0x000000ffff16e224 */ /* 0x000fe200078e0a16 */
[----:B------:R-:W-:Y:S01]  /*1580*/  ISETP.GT.U32.AND P6, PT, R0, R24, PT ;  /* 0x000000180000720c */ /* 0x000fe20003fc4070 */
[----:B------:R-:W-:Y:S01]  /*1590*/  @!P4 IMAD.MOV R21, RZ, RZ, -R21 ;  /* 0x000000ffff15c224 */ /* 0x000fe200078e0a15 */
[----:B------:R-:W-:Y:S01]  /*15a0*/  ISETP.GE.AND P4, PT, R26, RZ, PT ;  /* 0x000000ff1a00720c */ /* 0x000fe20003f86270 */
[----:B------:R-:W-:-:S04]  /*15b0*/  IMAD.HI.U32 R26, R3, R30, RZ ;  /* 0x0000001e031a7227 */ /* 0x000fc800078e00ff */
[----:B------:R-:W-:Y:S02]  /*15c0*/  IMAD.MOV R31, RZ, RZ, -R26 ;  /* 0x000000ffff1f7224 */ /* 0x000fe400078e0a1a */
[----:B------:R-:W-:Y:S01]  /*15d0*/  @!P3 IMAD.IADD R23, R23, 0x1, -R0 ;  /* 0x000000011717b824 */ /* 0x000fe200078e0a00 */
[----:B------:R-:W-:Y:S01]  /*15e0*/  ISETP.GT.U32.AND P3, PT, R0, R25, PT ;  /* 0x000000190000720c */ /* 0x000fe20003f64070 */
[----:B------:R-:W-:-:S04]  /*15f0*/  IMAD.HI.U32 R27, R3, R32, RZ ;  /* 0x00000020031b7227 */ /* 0x000fc800078e00ff */
[----:B------:R-:W-:Y:S02]  /*1600*/  @!P6 IMAD.IADD R24, R24, 0x1, -R0 ;  /* 0x000000011818e824 */ /* 0x000fe400078e0a00 */
[C---:B------:R-:W-:Y:S02]  /*1610*/  IMAD R26, R0.reuse, R31, R30 ;  /* 0x0000001f001a7224 */ /* 0x040fe400078e021e */
[----:B------:R-:W-:Y:S01]  /*1620*/  IMAD.MOV R27, RZ, RZ, -R27 ;  /* 0x000000ffff1b7224 */ /* 0x000fe200078e0a1b */
[----:B------:R-:W-:Y:S01]  /*1630*/  ISETP.GT.U32.AND P6, PT, R0, R24, PT ;  /* 0x000000180000720c */ /* 0x000fe20003fc4070 */
[----:B------:R-:W-:-:S04]  /*1640*/  IMAD.HI.U32 R28, R3, R33, RZ ;  /* 0x00000021031c7227 */ /* 0x000fc800078e00ff */
[----:B------:R-:W-:Y:S02]  /*1650*/  @!P3 IMAD.IADD R25, R25, 0x1, -R0 ;  /* 0x000000011919b824 */ /* 0x000fe400078e0a00 */
[C---:B------:R-:W-:Y:S02]  /*1660*/  IMAD R27, R0.reuse, R27, R32 ;  /* 0x0000001b001b7224 */ /* 0x040fe400078e0220 */
[----:B------:R-:W-:Y:S01]  /*1670*/  IMAD.MOV R28, RZ, RZ, -R28 ;  /* 0x000000ffff1c7224 */ /* 0x000fe200078e0a1c */
[----:B------:R-:W-:Y:S01]  /*1680*/  ISETP.GT.U32.AND P3, PT, R0, R25, PT ;  /* 0x000000190000720c */ /* 0x000fe20003f64070 */
[----:B------:R-:W-:Y:S01]  /*1690*/  @!P2 IMAD.MOV R19, RZ, RZ, -R19 ;  /* 0x000000ffff13a224 */ /* 0x000fe200078e0a13 */
[----:B------:R-:W-:Y:S01]  /*16a0*/  ISETP.GE.AND P2, PT, R29, RZ, PT ;  /* 0x000000ff1d00720c */ /* 0x000fe20003f46270 */
[----:B------:R-:W-:Y:S01]  /*16b0*/  @!P6 IMAD.IADD R24, R24, 0x1, -R0 ;  /* 0x000000011818e824 */ /* 0x000fe200078e0a00 */
[----:B------:R-:W-:Y:S01]  /*16c0*/  ISETP.GT.U32.AND P6, PT, R0, R26, PT ;  /* 0x0000001a0000720c */ /* 0x000fe20003fc4070 */
[----:B------:R-:W-:-:S04]  /*16d0*/  IMAD.HI.U32 R29, R3, R34, RZ ;  /* 0x00000022031d7227 */ /* 0x000fc800078e00ff */
[C---:B------:R-:W-:Y:S01]  /*16e0*/  IMAD R28, R0.reuse, R28, R33 ;  /* 0x0000001c001c7224 */ /* 0x040fe200078e0221 */
[----:B------:R-:W-:Y:S01]  /*16f0*/  IABS R33, R44 ;  /* 0x0000002c00217213 */ /* 0x000fe20000000000 */
[----:B------:R-:W-:Y:S02]  /*1700*/  IMAD.MOV R29, RZ, RZ, -R29 ;  /* 0x000000ffff1d7224 */ /* 0x000fe400078e0a1d */
[----:B------:R-:W-:Y:S01]  /*1710*/  @!P3 IMAD.IADD R25, R25, 0x1, -R0 ;  /* 0x000000011919b824 */ /* 0x000fe200078e0a00 */
[C---:B------:R-:W-:Y:S01]  /*1720*/  ISETP.GT.U32.AND P3, PT, R0.reuse, R27, PT ;  /* 0x0000001b0000720c */ /* 0x040fe20003f64070 */
[----:B------:R-:W-:Y:S02]  /*1730*/  IMAD R29, R0, R29, R34 ;  /* 0x0000001d001d7224 */ /* 0x000fe400078e0222 */
[----:B------:R-:W-:Y:S01]  /*1740*/  @!P6 IMAD.IADD R26, R26, 0x1, -R0 ;  /* 0x000000011a1ae824 */ /* 0x000fe200078e0a00 */
[----:B------:R-:W-:Y:S01]  /*1750*/  ISETP.GT.U32.AND P6, PT, R0, R28, PT ;  /* 0x0000001c0000720c */ /* 0x000fe20003fc4070 */
[----:B------:R-:W-:-:S04]  /*1760*/  IMAD.HI.U32 R30, R3, R35, RZ ;  /* 0x00000023031e7227 */ /* 0x000fc800078e00ff */
[----:B------:R-:W-:Y:S02]  /*1770*/  IMAD.MOV R30, RZ, RZ, -R30 ;  /* 0x000000ffff1e7224 */ /* 0x000fe400078e0a1e */
[----:B------:R-:W-:Y:S02]  /*1780*/  @!P2 IMAD.MOV R24, RZ, RZ, -R24 ;  /* 0x000000ffff18a224 */ /* 0x000fe400078e0a18 */
[--C-:B------:R-:W-:Y:S01]  /*1790*/  @!P3 IMAD.IADD R27, R27, 0x1, -R0.reuse ;  /* 0x000000011b1bb824 */ /* 0x100fe200078e0a00 */
[C---:B------:R-:W-:Y:S01]  /*17a0*/  ISETP.GT.U32.AND P3, PT, R0.reuse, R29, PT ;  /* 0x0000001d0000720c */ /* 0x040fe20003f64070 */
[----:B------:R-:W-:Y:S01]  /*17b0*/  IMAD R31, R0, R30, R35 ;  /* 0x0000001e001f7224 */ /* 0x000fe200078e0223 */
[----:B------:R-:W-:Y:S01]  /*17c0*/  IABS R35, R45 ;  /* 0x0000002d00237213 */ /* 0x000fe20000000000 */
[----:B------:R-:W-:Y:S01]  /*17d0*/  @!P6 IMAD.IADD R28, R28, 0x1, -R0 ;  /* 0x000000011c1ce824 */ /* 0x000fe200078e0a00 */
[----:B------:R-:W-:Y:S01]  /*17e0*/  ISETP.GT.U32.AND P6, PT, R0, R26, PT ;  /* 0x0000001a0000720c */ /* 0x000fe20003fc4070 */
[----:B------:R-:W-:-:S03]  /*17f0*/  IMAD.HI.U32 R30, R3, R33, RZ ;  /* 0x00000021031e7227 */ /* 0x000fc600078e00ff */
[----:B------:R-:W-:Y:S01]  /*1800*/  ISETP.GT.U32.AND P2, PT, R0, R28, PT ;  /* 0x0000001c0000720c */ /* 0x000fe20003f44070 */
[----:B------:R-:W-:Y:S02]  /*1810*/  IMAD.MOV R30, RZ, RZ, -R30 ;  /* 0x000000ffff1e7224 */ /* 0x000fe400078e0a1e */
[----:B------:R-:W-:-:S04]  /*1820*/  IMAD.HI.U32 R32, R3, R37, RZ ;  /* 0x0000002503207227 */ /* 0x000fc800078e00ff */
[----:B------:R-:W-:Y:S01]  /*1830*/  @!P5 IMAD.MOV R23, RZ, RZ, -R23 ;  /* 0x000000ffff17d224 */ /* 0x000fe200078e0a17 */
[C---:B------:R-:W-:Y:S01]  /*1840*/  ISETP.GT.U32.AND P5, PT, R0.reuse, R27, PT ;  /* 0x0000001b0000720c */ /* 0x040fe20003fa4070 */
[----:B------:R-:W-:Y:S02]  /*1850*/  @!P3 IMAD.IADD R29, R29, 0x1, -R0 ;  /* 0x000000011d1db824 */ /* 0x000fe400078e0a00 */
[C---:B------:R-:W-:Y:S02]  /*1860*/  IMAD R33, R0.reuse, R30, R33 ;  /* 0x0000001e00217224 */ /* 0x040fe400078e0221 */
[----:B------:R-:W-:Y:S01]  /*1870*/  IMAD.HI.U32 R30, R3, R35, RZ ;  /* 0x00000023031e7227 */ /* 0x000fe200078e00ff */
[----:B------:R-:W-:-:S03]  /*1880*/  ISETP.GT.U32.AND P3, PT, R0, R29, PT ;  /* 0x0000001d0000720c */ /* 0x000fc60003f64070 */
[----:B------:R-:W-:Y:S02]  /*1890*/  IMAD.MOV R32, RZ, RZ, -R32 ;  /* 0x000000ffff207224 */ /* 0x000fe400078e0a20 */
[----:B------:R-:W-:-:S04]  /*18a0*/  IMAD.HI.U32 R34, R3, R39, RZ ;  /* 0x0000002703227227 */ /* 0x000fc800078e00ff */
[----:B------:R-:W-:Y:S02]  /*18b0*/  IMAD.MOV R36, RZ, RZ, -R30 ;  /* 0x000000ffff247224 */ /* 0x000fe400078e0a1e */
[C---:B------:R-:W-:Y:S02]  /*18c0*/  IMAD R37, R0.reuse, R32, R37 ;  /* 0x0000002000257224 */ /* 0x040fe400078e0225 */
[----:B------:R-:W-:Y:S02]  /*18d0*/  IMAD.MOV R34, RZ, RZ, -R34 ;  /* 0x000000ffff227224 */ /* 0x000fe400078e0a22 */
[----:B------:R-:W-:Y:S01]  /*18e0*/  IMAD R35, R0, R36, R35 ;  /* 0x0000002400237224 */ /* 0x000fe200078e0223 */
[----:B------:R-:W-:Y:S01]  /*18f0*/  LOP3.LUT R36, R5, 0x6c, RZ, 0xfc, !PT ;  /* 0x0000006c05247812 */ /* 0x000fe200078efcff */
[--C-:B------:R-:W-:Y:S01]  /*1900*/  @!P2 IMAD.IADD R28, R28, 0x1, -R0.reuse ;  /* 0x000000011c1ca824 */ /* 0x100fe200078e0a00 */
[C---:B------:R-:W-:Y:S01]  /*1910*/  ISETP.GT.U32.AND P2, PT, R0.reuse, R37, PT ;  /* 0x000000250000720c */ /* 0x040fe20003f44070 */
[C---:B------:R-:W-:Y:S01]  /*1920*/  IMAD R39, R0.reuse, R34, R39 ;  /* 0x0000002200277224 */ /* 0x040fe200078e0227 */
[----:B------:R-:W-:Y:S01]  /*1930*/  IABS R43, R36 ;  /* 0x00000024002b7213 */ /* 0x000fe20000000000 */
[--C-:B------:R-:W-:Y:S01]  /*1940*/  @!P5 IMAD.IADD R27, R27, 0x1, -R0.reuse ;  /* 0x000000011b1bd824 */ /* 0x100fe200078e0a00 */
[----:B------:R-:W-:Y:S01]  /*1950*/  ISETP.GT.U32.AND P5, PT, R0, R35, PT ;  /* 0x000000230000720c */ /* 0x000fe20003fa4070 */
[--C-:B------:R-:W-:Y:S01]  /*1960*/  @!P6 IMAD.IADD R26, R26, 0x1, -R0.reuse ;  /* 0x000000011a1ae824 */ /* 0x100fe200078e0a00 */
[C---:B------:R-:W-:Y:S01]  /*1970*/  ISETP.GT.U32.AND P6, PT, R0.reuse, R33, PT ;  /* 0x000000210000720c */ /* 0x040fe20003fc4070 */
[----:B------:R-:W-:Y:S01]  /*1980*/  @!P3 IMAD.IADD R29, R29, 0x1, -R0 ;  /* 0x000000011d1db824 */ /* 0x000fe200078e0a00 */
[----:B------:R-:W-:Y:S01]  /*1990*/  ISETP.GT.U32.AND P3, PT, R0, R39, PT ;  /* 0x000000270000720c */ /* 0x000fe20003f64070 */
[----:B------:R-:W-:Y:S01]  /*19a0*/  IMAD.HI.U32 R30, R3, R41, RZ ;  /* 0x00000029031e7227 */ /* 0x000fe200078e00ff */
[----:B------:R-:W-:-:S03]  /*19b0*/  IABS R34, R49 ;  /* 0x0000003100227213 */ /* 0x000fc60000000000 */
[----:B------:R-:W-:Y:S02]  /*19c0*/  IMAD.MOV R30, RZ, RZ, -R30 ;  /* 0x000000ffff1e7224 */ /* 0x000fe400078e0a1e */
[--C-:B------:R-:W-:Y:S02]  /*19d0*/  @!P2 IMAD.IADD R37, R37, 0x1, -R0.reuse ;  /* 0x000000012525a824 */ /* 0x100fe400078e0a00 */
[----:B------:R-:W-:Y:S02]  /*19e0*/  IMAD R41, R0, R30, R41 ;  /* 0x0000001e00297224 */ /* 0x000fe400078e0229 */
[----:B------:R-:W-:Y:S01]  /*19f0*/  @!P5 IMAD.IADD R35, R35, 0x1, -R0 ;  /* 0x000000012323d824 */ /* 0x000fe200078e0a00 */
[----:B------:R-:W-:Y:S01]  /*1a00*/  ISETP.GE.AND P5, PT, R40, RZ, PT ;  /* 0x000000ff2800720c */ /* 0x000fe20003fa6270 */
[----:B------:R-:W-:Y:S01]  /*1a10*/  @!P1 IMAD.MOV R27, RZ, RZ, -R27 ;  /* 0x000000ffff1b9224 */ /* 0x000fe200078e0a1b */
[----:B------:R-:W-:Y:S01]  /*1a20*/  ISETP.GT.U32.AND P1, PT, R0, R37, PT ;  /* 0x000000250000720c */ /* 0x000fe20003f24070 */
[----:B------:R-:W-:Y:S01]  /*1a30*/  IMAD.HI.U32 R30, R3, R43, RZ ;  /* 0x0000002b031e7227 */ /* 0x000fe200078e00ff */
[----:B------:R-:W-:-:S03]  /*1a40*/  LOP3.LUT R40, R51, 0x7f, RZ, 0xc0, !PT ;  /* 0x0000007f33287812 */ /* 0x000fc600078ec0ff */
[--C-:B------:R-:W-:Y:S01]  /*1a50*/  @!P6 IMAD.IADD R33, R33, 0x1, -R0.reuse ;  /* 0x000000012121e824 */ /* 0x100fe200078e0a00 */
[C---:B------:R-:W-:Y:S01]  /*1a60*/  ISETP.GT.U32.AND P6, PT, R0.reuse, R41, PT ;  /* 0x000000290000720c */ /* 0x040fe20003fc4070 */
[----:B------:R-:W-:Y:S01]  /*1a70*/  @!P3 IMAD.IADD R39, R39, 0x1, -R0 ;  /* 0x000000012727b824 */ /* 0x000fe200078e0a00 */
[----:B------:R-:W-:Y:S01]  /*1a80*/  ISETP.GT.U32.AND P3, PT, R0, R35, PT ;  /* 0x000000230000720c */ /* 0x000fe20003f64070 */
[----:B------:R-:W-:Y:S02]  /*1a90*/  IMAD.MOV R32, RZ, RZ, -R30 ;  /* 0x000000ffff207224 */ /* 0x000fe400078e0a1e */
[----:B------:R-:W-:-:S04]  /*1aa0*/  IMAD.HI.U32 R30, R3, R34, RZ ;  /* 0x00000022031e7227 */ /* 0x000fc800078e00ff */
[C---:B------:R-:W-:Y:S01]  /*1ab0*/  IMAD R43, R0.reuse, R32, R43 ;  /* 0x00000020002b7224 */ /* 0x040fe200078e022b */
[----:B------:R-:W-:Y:S01]  /*1ac0*/  LOP3.LUT R32, R5, 0x74, RZ, 0xfc, !PT ;  /* 0x0000007405207812 */ /* 0x000fe200078efcff */
[--C-:B------:R-:W-:Y:S02]  /*1ad0*/  @!P1 IMAD.IADD R37, R37, 0x1, -R0.reuse ;  /* 0x0000000125259824 */ /* 0x100fe400078e0a00 */
[--C-:B------:R-:W-:Y:S01]  /*1ae0*/  @!P6 IMAD.IADD R41, R41, 0x1, -R0.reuse ;  /* 0x000000012929e824 */ /* 0x100fe200078e0a00 */
[C---:B------:R-:W-:Y:S01]  /*1af0*/  ISETP.GT.U32.AND P1, PT, R0.reuse, R43, PT ;  /* 0x0000002b0000720c */ /* 0x040fe20003f24070 */
[----:B------:R-:W-:Y:S01]  /*1b00*/  @!P3 IMAD.IADD R35, R35, 0x1, -R0 ;  /* 0x000000012323b824 */ /* 0x000fe200078e0a00 */
[----:B------:R-:W-:Y:S01]  /*1b10*/  ISETP.GE.AND P3, PT, R45, RZ, PT ;  /* 0x000000ff2d00720c */ /* 0x000fe20003f66270 */
[----:B------:R-:W-:Y:S01]  /*1b20*/  @!P0 IMAD.MOV R25, RZ, RZ, -R25 ;  /* 0x000000ffff198224 */ /* 0x000fe200078e0a19 */
[C---:B------:R-:W-:Y:S01]  /*1b30*/  ISETP.GT.U32.AND P0, PT, R0.reuse, R31, PT ;  /* 0x0000001f0000720c */ /* 0x040fe20003f04070 */
[----:B------:R-:W-:Y:S01]  /*1b40*/  IMAD.MOV R45, RZ, RZ, -R30 ;  /* 0x000000ffff2d7224 */ /* 0x000fe200078e0a1e */
[C---:B------:R-:W-:Y:S01]  /*1b50*/  ISETP.GT.U32.AND P6, PT, R0.reuse, R41, PT ;  /* 0x000000290000720c */ /* 0x040fe20003fc4070 */
[----:B------:R-:W-:Y:S01]  /*1b60*/  @!P4 IMAD.MOV R26, RZ, RZ, -R26 ;  /* 0x000000ffff1ac224 */ /* 0x000fe200078e0a1a */
[C---:B------:R-:W-:Y:S01]  /*1b70*/  ISETP.GT.U32.AND P4, PT, R0.reuse, R33, PT ;  /* 0x000000210000720c */ /* 0x040fe20003f84070 */
[C---:B------:R-:W-:Y:S01]  /*1b80*/  IMAD R15, R0.reuse, R45, R34 ;  /* 0x0000002d000f7224 */ /* 0x040fe200078e0222 */
[----:B------:R-:W-:Y:S01]  /*1b90*/  LOP3.LUT R30, R5, 0x78, RZ, 0xfc, !PT ;  /* 0x00000078051e7812 */ /* 0x000fe200078efcff */
[----:B------:R-:W-:Y:S01]  /*1ba0*/  @!P5 IMAD.MOV R29, RZ, RZ, -R29 ;  /* 0x000000ffff1dd224 */ /* 0x000fe200078e0a1d */
[----:B------:R-:W-:Y:S01]  /*1bb0*/  IABS R6, R32 ;  /* 0x0000002000067213 */ /* 0x000fe20000000000 */
[--C-:B------:R-:W-:Y:S01]  /*1bc0*/  @!P1 IMAD.IADD R43, R43, 0x1, -R0.reuse ;  /* 0x000000012b2b9824 */ /* 0x100fe200078e0a00 */
[----:B------:R-:W-:Y:S01]  /*1bd0*/  ISETP.GT.U32.AND P1, PT, R0, R15, PT ;  /* 0x0000000f0000720c */ /* 0x000fe20003f24070 */
[----:B------:R-:W-:Y:S01]  /*1be0*/  @!P3 IMAD.MOV R35, RZ, RZ, -R35 ;  /* 0x000000ffff23b224 */ /* 0x000fe200078e0a23 */
[----:B------:R-:W-:Y:S01]  /*1bf0*/  IABS R45, R30 ;  /* 0x0000001e002d7213 */ /* 0x000fe20000000000 */
[--C-:B------:R-:W-:Y:S01]  /*1c00*/  @!P0 IMAD.IADD R31, R31, 0x1, -R0.reuse ;  /* 0x000000011f1f8824 */ /* 0x100fe200078e0a00 */
[----:B------:R-:W-:Y:S01]  /*1c10*/  ISETP.GE.AND P0, PT, R38, RZ, PT ;  /* 0x000000ff2600720c */ /* 0x000fe20003f06270 */
[----:B------:R-:W-:Y:S01]  /*1c20*/  @!P6 IMAD.IADD R41, R41, 0x1, -R0 ;  /* 0x000000012929e824 */ /* 0x000fe200078e0a00 */
[----:B------:R-:W-:Y:S01]  /*1c30*/  ISETP.GE.AND P6, PT, R47, RZ, PT ;  /* 0x000000ff2f00720c */ /* 0x000fe20003fc6270 */
[----:B------:R-:W-:Y:S01]  /*1c40*/  IMAD.HI.U32 R5, R3, R6, RZ ;  /* 0x0000000603057227 */ /* 0x000fe200078e00ff */
[----:B------:R-:W-:-:S02]  /*1c50*/  ISETP.GT.U32.AND P2, PT, R0, R31, PT ;  /* 0x0000001f0000720c */ /* 0x000fc40003f44070 */
[----:B------:R-:W-:Y:S01]  /*1c60*/  IABS R47, R50 ;  /* 0x00000032002f7213 */ /* 0x000fe20000000000 */
[----:B------:R-:W-:-:S04]  /*1c70*/  IMAD.HI.U32 R3, R3, R45, RZ ;  /* 0x0000002d03037227 */ /* 0x000fc800078e00ff */
[----:B------:R-:W-:Y:S02]  /*1c80*/  IMAD.MOV R5, RZ, RZ, -R5 ;  /* 0x000000ffff057224 */ /* 0x000fe400078e0a05 */
[----:B------:R-:W-:Y:S01]  /*1c90*/  @!P1 IMAD.IADD R15, R15, 0x1, -R0 ;  /* 0x000000010f0f9824 */ /* 0x000fe200078e0a00 */
[----:B------:R-:W-:Y:S01]  /*1ca0*/  ISETP.GE.AND P1, PT, R90, UR8, PT ;  /* 0x000000085a007c0c */ /* 0x000fe2000bf26270 */
[----:B------:R-:W-:-:S04]  /*1cb0*/  IMAD.HI.U32 R10, R10, R47, RZ ;  /* 0x0000002f0a0a7227 */ /* 0x000fc800078e00ff */
[----:B------:R-:W-:Y:S01]  /*1cc0*/  @!P4 IMAD.IADD R33, R33, 0x1, -R0 ;  /* 0x000000012121c824 */ /* 0x000fe200078e0a00 */
[----:B------:R-:W-:Y:S01]  /*1cd0*/  ISETP.GE.AND P4, PT, R44, RZ, PT ;  /* 0x000000ff2c00720c */ /* 0x000fe20003f86270 */
[----:B------:R-:W-:Y:S01]  /*1ce0*/  IMAD.MOV R3, RZ, RZ, -R3 ;  /* 0x000000ffff037224 */ /* 0x000fe200078e0a03 */
[----:B------:R-:W-:Y:S01]  /*1cf0*/  LOP3.LUT R44, R90, 0x20, RZ, 0xfc, !PT ;  /* 0x000000205a2c7812 */ /* 0x000fe200078efcff */
[----:B------:R-:W-:Y:S01]  /*1d00*/  IMAD R5, R0, R5, R6 ;  /* 0x0000000500057224 */ /* 0x000fe200078e0206 */
[----:B------:R-:W-:Y:S01]  /*1d10*/  SEL R6, RZ, UR7, P1 ;  /* 0x00000007ff067c07 */ /* 0x000fe20008800000 */
[----:B------:R-:W-:Y:S01]  /*1d20*/  IMAD.MOV R10, RZ, RZ, -R10 ;  /* 0x000000ffff0a7224 */ /* 0x000fe200078e0a0a */
[----:B------:R-:W-:Y:S01]  /*1d30*/  ISETP.GE.AND P1, PT, R40, UR8, PT ;  /* 0x0000000828007c0c */ /* 0x000fe2000bf26270 */
[----:B------:R-:W-:Y:S01]  /*1d40*/  @!P0 IMAD.MOV R28, RZ, RZ, -R28 ;  /* 0x000000ffff1c8224 */ /* 0x000fe200078e0a1c */
[C---:B------:R-:W-:Y:S01]  /*1d50*/  ISETP.GT.U32.AND P0, PT, R0.reuse, R39, PT ;  /* 0x000000270000720c */ /* 0x040fe20003f04070 */
[----:B------:R-:W-:-:S02]  /*1d60*/  IMAD R45, R0, R3, R45 ;  /* 0x00000003002d7224 */ /* 0x000fc400078e022d */
[--C-:B------:R-:W-:Y:S01]  /*1d70*/  @!P2 IMAD.IADD R31, R31, 0x1, -R0.reuse ;  /* 0x000000011f1fa824 */ /* 0x100fe200078e0a00 */
[----:B------:R-:W-:Y:S01]  /*1d80*/  ISETP.GE.AND P2, PT, R42, RZ, PT ;  /* 0x000000ff2a00720c */ /* 0x000fe20003f46270 */
[----:B------:R-:W-:Y:S01]  /*1d90*/  IMAD R3, R2, R10, R47 ;  /* 0x0000000a02037224 */ /* 0x000fe200078e022f */
[----:B------:R-:W-:Y:S01]  /*1da0*/  SEL R10, RZ, UR7, P1 ;  /* 0x00000007ff0a7c07 */ /* 0x000fe20008800000 */
[----:B------:R-:W-:Y:S01]  /*1db0*/  @!P4 IMAD.MOV R33, RZ, RZ, -R33 ;  /* 0x000000ffff21c224 */ /* 0x000fe200078e0a21 */
[C---:B------:R-:W-:Y:S01]  /*1dc0*/  ISETP.GT.U32.AND P1, PT, R0.reuse, R43, PT ;  /* 0x0000002b0000720c */ /* 0x040fe20003f24070 */
[----:B------:R-:W-:Y:S01]  /*1dd0*/  IMAD.U32 R47, RZ, RZ, UR18 ;  /* 0x00000012ff2f7e24 */ /* 0x000fe2000f8e00ff */
[----:B------:R-:W-:Y:S01]  /*1de0*/  ISETP.GT.U32.AND P4, PT, R0, R5, PT ;  /* 0x000000050000720c */ /* 0x000fe20003f84070 */
[----:B------:R-:W-:Y:S01]  /*1df0*/  IMAD R40, R40, UR19, RZ ;  /* 0x0000001328287c24 */ /* 0x000fe2000f8e02ff */
[----:B------:R-:W-:Y:S01]  /*1e00*/  ISETP.GT.U32.AND P3, PT, R0, R45, PT ;  /* 0x0000002d0000720c */ /* 0x000fe20003f64070 */
[--C-:B------:R-:W-:Y:S01]  /*1e10*/  @!P0 IMAD.IADD R39, R39, 0x1, -R0.reuse ;  /* 0x0000000127278824 */ /* 0x100fe200078e0a00 */
[----:B------:R-:W-:Y:S01]  /*1e20*/  ISETP.GE.AND P0, PT, R46, RZ, PT ;  /* 0x000000ff2e00720c */ /* 0x000fe20003f06270 */
[----:B------:R-:W-:Y:S01]  /*1e30*/  IMAD.U32 R38, RZ, RZ, UR18 ;  /* 0x00000012ff267e24 */ /* 0x000fe2000f8e00ff */
[----:B------:R-:W-:Y:S01]  /*1e40*/  ISETP.GT.U32.AND P5, PT, R2, R3, PT ;  /* 0x000000030200720c */ /* 0x000fe20003fa4070 */
[----:B------:R-:W-:Y:S01]  /*1e50*/  @!P2 IMAD.MOV R31, RZ, RZ, -R31 ;  /* 0x000000ffff1fa224 */ /* 0x000fe200078e0a1f */
[----:B------:R-:W-:Y:S01]  /*1e60*/  ISETP.GT.U32.AND P2, PT, R0, R15, PT ;  /* 0x0000000f0000720c */ /* 0x000fe20003f44070 */
[----:B------:R-:W-:Y:S01]  /*1e70*/  @!P6 IMAD.MOV R39, RZ, RZ, -R39 ;  /* 0x000000ffff27e224 */ /* 0x000fe200078e0a27 */
[----:B------:R-:W-:Y:S01]  /*1e80*/  LOP3.LUT R42, R90, 0x40, RZ, 0xfc, !PT ;  /* 0x000000405a2a7812 */ /* 0x000fe200078efcff */
[--C-:B------:R-:W-:Y:S01]  /*1e90*/  @!P1 IMAD.IADD R43, R43, 0x1, -R0.reuse ;  /* 0x000000012b2b9824 */ /* 0x100fe200078e0a00 */
[----:B------:R-:W-:Y:S01]  /*1ea0*/  ISETP.GE.AND P1, PT, R48, RZ, PT ;  /* 0x000000ff3000720c */ /* 0x000fe20003f26270 */
[--C-:B------:R-:W-:Y:S01]  /*1eb0*/  @!P4 IMAD.IADD R5, R5, 0x1, -R0.reuse ;  /* 0x000000010505c824 */ /* 0x100fe200078e0a00 */
[----:B------:R-:W-:Y:S01]  /*1ec0*/  ISETP.GE.AND P4, PT, R49, RZ, PT ;  /* 0x000000ff3100720c */ /* 0x000fe20003f86270 */
[----:B------:R-:W-:Y:S01]  /*1ed0*/  @!P3 IMAD.IADD R45, R45, 0x1, -R0 ;  /* 0x000000012d2db824 */ /* 0x000fe200078e0a00 */
[----:B------:R-:W-:Y:S01]  /*1ee0*/  ISETP.GE.AND P3, PT, R44, UR8, PT ;  /* 0x000000082c007c0c */ /* 0x000fe2000bf66270 */
[----:B------:R-:W-:Y:S01]  /*1ef0*/  @!P0 IMAD.MOV R37, RZ, RZ, -R37 ;  /* 0x000000ffff258224 */ /* 0x000fe200078e0a25 */
[----:B------:R-:W-:Y:S01]  /*1f00*/  ISETP.NE.U32.AND P0, PT, R6, RZ, PT ;  /* 0x000000ff0600720c */ /* 0x000fe20003f05070 */
[----:B------:R-:W-:Y:S01]  /*1f10*/  @!P5 IMAD.IADD R3, R3, 0x1, -R2 ;  /* 0x000000010303d824 */ /* 0x000fe200078e0a02 */
[----:B------:R-:W-:Y:S01]  /*1f20*/  SEL R6, RZ, UR7, P3 ;  /* 0x00000007ff067c07 */ /* 0x000fe20009800000 */
[----:B------:R-:W-:Y:S01]  /*1f30*/  @!P2 IMAD.IADD R15, R15, 0x1, -R0 ;  /* 0x000000010f0fa824 */ /* 0x000fe200078e0a00 */
[----:B------:R-:W-:Y:S01]  /*1f40*/  ISETP.GE.AND P2, PT, R36, RZ, PT ;  /* 0x000000ff2400720c */ /* 0x000fe20003f46270 */
[----:B------:R2:W-:Y:S01]  /*1f50*/  STL [R1+0x4], R40 ;  /* 0x0000042801007387 */ /* 0x0005e20000100800 */
[C---:B------:R-:W-:Y:S01]  /*1f60*/  ISETP.GT.U32.AND P3, PT, R0.reuse, R5, PT ;  /* 0x000000050000720c */ /* 0x040fe20003f64070 */
[----:B------:R-:W-:Y:S01]  /*1f70*/  @!P1 IMAD.MOV R41, RZ, RZ, -R41 ;  /* 0x000000ffff299224 */ /* 0x000fe200078e0a29 */
[----:B------:R-:W-:Y:S01]  /*1f80*/  ISETP.GT.U32.AND P1, PT, R0, R45, PT ;  /* 0x0000002d0000720c */ /* 0x000fe20003f24070 */
[----:B------:R-:W-:Y:S01]  /*1f90*/  @!P4 IMAD.MOV R15, RZ, RZ, -R15 ;  /* 0x000000ffff0fc224 */ /* 0x000fe200078e0a0f */
[----:B------:R-:W-:Y:S01]  /*1fa0*/  ISETP.NE.U32.AND P4, PT, R6, RZ, PT ;  /* 0x000000ff0600720c */ /* 0x000fe20003f85070 */
[----:B------:R-:W-:Y:S01]  /*1fb0*/  IMAD.U32 R6, RZ, RZ, UR18 ;  /* 0x00000012ff067e24 */ /* 0x000fe2000f8e00ff */
[----:B------:R-:W-:-:S02]  /*1fc0*/  ISETP.GE.AND P5, PT, R42, UR8, PT ;  /* 0x000000082a007c0c */ /* 0x000fc4000bfa6270 */
[----:B------:R-:W-:Y:S01]  /*1fd0*/  ISETP.NE.U32.AND P6, PT, R10, RZ, PT ;  /* 0x000000ff0a00720c */ /* 0x000fe20003fc5070 */
[----:B------:R-:W-:Y:S01]  /*1fe0*/  IMAD R95, R6, 0x8, R123 ;  /* 0x00000008065f7824 */ /* 0x000fe200078e027b */
[----:B------:R-:W-:Y:S01]  /*1ff0*/  SEL R10, RZ, UR7, P5 ;  /* 0x00000007ff0a7c07 */ /* 0x000fe2000a800000 */
[----:B------:R-:W-:Y:S01]  /*2000*/  @!P2 IMAD.MOV R43, RZ, RZ, -R43 ;  /* 0x000000ffff2ba224 */ /* 0x000fe200078e0a2b */
[----:B------:R-:W-:Y:S01]  /*2010*/  ISETP.GT.U32.AND P2, PT, R2, R3, PT ;  /* 0x000000030200720c */ /* 0x000fe20003f44070 */
[--C-:B------:R-:W-:Y:S01]  /*2020*/  @!P3 IMAD.IADD R5, R5, 0x1, -R0.reuse ;  /* 0x000000010505b824 */ /* 0x100fe200078e0a00 */
[----:B------:R-:W-:Y:S01]  /*2030*/  ISETP.GE.AND P3, PT, R32, RZ, PT ;  /* 0x000000ff2000720c */ /* 0x000fe20003f66270 */
[----:B------:R-:W-:Y:S01]  /*2040*/  @!P1 IMAD.IADD R45, R45, 0x1, -R0 ;  /* 0x000000012d2d9824 */ /* 0x000fe200078e0a00 */
[----:B------:R-:W-:Y:S01]  /*2050*/  ISETP.GE.AND P1, PT, R30, RZ, PT ;  /* 0x000000ff1e00720c */ /* 0x000fe20003f26270 */
[----:B------:R-:W-:Y:S01]  /*2060*/  IMAD R94, R94, 0x8, R95 ;  /* 0x000000085e5e7824 */ /* 0x000fe200078e025f */
[----:B------:R-:W-:Y:S01]  /*2070*/  ISETP.NE.U32.AND P5, PT, R10, RZ, PT ;  /* 0x000000ff0a00720c */ /* 0x000fe20003fa5070 */
[----:B------:R-:W-:Y:S01]  /*2080*/  IMAD.MOV.U32 R0, RZ, RZ, R5 ;  /* 0x000000ffff007224 */ /* 0x000fe200078e0005 */
[----:B------:R-:W-:Y:S01]  /*2090*/  LOP3.LUT R5, RZ, R93, RZ, 0x33, !PT ;  /* 0x0000005dff057212 */ /* 0x000fe200078e33ff */
[----:B------:R-:W-:-:S04]  /*20a0*/  IMAD R97, R97, 0x8, R94 ;  /* 0x0000000861617824 */ /* 0x000fc800078e025e */
[----:B------:R-:W-:Y:S02]  /*20b0*/  IMAD R96, R96, 0x8, R97 ;  /* 0x0000000860607824 */ /* 0x000fe400078e0261 */
[----:B------:R-:W-:Y:S01]  /*20c0*/  @!P2 IMAD.IADD R3, R3, 0x1, -R2 ;  /* 0x000000010303a824 */ /* 0x000fe200078e0a02 */
[----:B------:R-:W-:Y:S01]  /*20d0*/  ISETP.NE.AND P2, PT, R93, RZ, PT ;  /* 0x000000ff5d00720c */ /* 0x000fe20003f45270 */
[----:B------:R-:W-:Y:S02]  /*20e0*/  IMAD R88, R47, 0x8, R96 ;  /* 0x000000082f587824 */ /* 0x000fe400078e0260 */
[----:B------:R-:W-:Y:S01]  /*20f0*/  @!P3 IMAD.MOV R0, RZ, RZ, -R0 ;  /* 0x000000ffff00b224 */ /* 0x000fe200078e0a00 */
[C---:B------:R-:W-:Y:S01]  /*2100*/  SEL R10, R5.reuse, R11, !P2 ;  /* 0x0000000b050a7207 */ /* 0x040fe20005000000 */
[----:B------:R-:W-:Y:S01]  /*2110*/  @!P1 IMAD.MOV R45, RZ, RZ, -R45 ;  /* 0x000000ffff2d9224 */ /* 0x000fe200078e0a2d */
[----:B------:R-:W-:Y:S01]  /*2120*/  SEL R32, R5, R19, !P2 ;  /* 0x0000001305207207 */ /* 0x000fe20005000000 */
[----:B------:R-:W-:Y:S01]  /*2130*/  IMAD R103, R103, 0x8, R88 ;  /* 0x0000000867677824 */ /* 0x000fe200078e0258 */
[C---:B------:R-:W-:Y:S01]  /*2140*/  SEL R34, R5.reuse, R23, !P2 ;  /* 0x0000001705227207 */ /* 0x040fe20005000000 */
[----:B------:R-:W-:Y:S01]  /*2150*/  IMAD R42, R10, UR10, RZ ;  /* 0x0000000a0a2a7c24 */ /* 0x000fe2000f8e02ff */
[C---:B------:R-:W-:Y:S01]  /*2160*/  SEL R36, R5.reuse, R27, !P2 ;  /* 0x0000001b05247207 */ /* 0x040fe20005000000 */
[----:B------:R-:W-:Y:S01]  /*2170*/  IMAD R114, R114, 0x8, R103 ;  /* 0x0000000872727824 */ /* 0x000fe200078e0267 */
[C---:B------:R-:W-:Y:S01]  /*2180*/  SEL R2, R5.reuse, R7, !P2 ;  /* 0x0000000705027207 */ /* 0x040fe20005000000 */
[----:B------:R-:W-:Y:S01]  /*2190*/  IMAD.SHL.U32 R122, R88, 0x4, RZ ;  /* 0x00000004587a7824 */ /* 0x000fe200078e00ff */
[----:B------:R-:W-:Y:S01]  /*21a0*/  SEL R8, R5, R8, !P2 ;  /* 0x0000000805087207 */ /* 0x000fe20005000000 */
[----:B------:R-:W-:Y:S01]  /*21b0*/  IMAD R115, R115, 0x8, R114 ;  /* 0x0000000873737824 */ /* 0x000fe200078e0272 */
[C---:B------:R-:W-:Y:S01]  /*21c0*/  SEL R6, R5.reuse, R9, !P2 ;  /* 0x0000000905067207 */ /* 0x040fe20005000000 */
[----:B------:R-:W-:Y:S01]  /*21d0*/  IMAD.SHL.U32 R120, R114, 0x4, RZ ;  /* 0x0000000472787824 */ /* 0x000fe200078e00ff */
[C---:B------:R-:W-:Y:S01]  /*21e0*/  SEL R30, R5.reuse, R12, !P2 ;  /* 0x0000000c051e7207 */ /* 0x040fe20005000000 */
[----:B------:R-:W-:Y:S01]  /*21f0*/  IMAD R116, R116, 0x8, R115 ;  /* 0x0000000874747824 */ /* 0x000fe200078e0273 */
[C---:B------:R-:W-:Y:S01]  /*2200*/  SEL R13, R5.reuse, R13, !P2 ;  /* 0x0000000d050d7207 */ /* 0x040fe20005000000 */
[----:B------:R-:W-:Y:S01]  /*2210*/  IMAD.U32 R12, RZ, RZ, UR18 ;  /* 0x00000012ff0c7e24 */ /* 0x000fe2000f8e00ff */
[----:B------:R-:W-:Y:S01]  /*2220*/  SEL R14, R5, R14, !P2 ;  /* 0x0000000e050e7207 */ /* 0x000fe20005000000 */
[----:B------:R-:W-:Y:S01]  /*2230*/  IMAD R117, R117, 0x8, R116 ;  /* 0x0000000875757824 */ /* 0x000fe200078e0274 */
[----:B------:R-:W-:Y:S01]  /*2240*/  SEL R16, R5, R16, !P2 ;  /* 0x0000001005107207 */ /* 0x000fe20005000000 */
[----:B------:R-:W-:Y:S01]  /*2250*/  IMAD R46, R13, UR10, RZ ;  /* 0x0000000a0d2e7c24 */ /* 0x000fe2000f8e02ff */
[C---:B------:R-:W-:Y:S01]  /*2260*/  SEL R17, R5.reuse, R17, !P2 ;  /* 0x0000001105117207 */ /* 0x040fe20005000000 */
[----:B------:R-:W-:Y:S01]  /*2270*/  IMAD R118, R118, 0x8, R117 ;  /* 0x0000000876767824 */ /* 0x000fe200078e0275 */
[C---:B------:R-:W-:Y:S01]  /*2280*/  SEL R18, R5.reuse, R18, !P2 ;  /* 0x0000001205127207 */ /* 0x040fe20005000000 */
[----:B------:R-:W-:Y:S01]  /*2290*/  IMAD R44, R30, UR10, RZ ;  /* 0x0000000a1e2c7c24 */ /* 0x000fe2000f8e02ff */
[C---:B------:R-:W-:Y:S01]  /*22a0*/  SEL R20, R5.reuse, R20, !P2 ;  /* 0x0000001405147207 */ /* 0x040fe20005000000 */
[----:B------:R-:W-:Y:S01]  /*22b0*/  IMAD R48, R14, UR10, RZ ;  /* 0x0000000a0e307c24 */ /* 0x000fe2000f8e02ff */
[----:B------:R-:W-:Y:S01]  /*22c0*/  SEL R21, R5, R21, !P2 ;  /* 0x0000001505157207 */ /* 0x000fe20005000000 */
[----:B------:R-:W-:Y:S01]  /*22d0*/  IMAD R52, R17, UR10, RZ ;  /* 0x0000000a11347c24 */ /* 0x000fe2000f8e02ff */
[C---:B------:R-:W-:Y:S01]  /*22e0*/  SEL R22, R5.reuse, R22, !P2 ;  /* 0x0000001605167207 */ /* 0x040fe20005000000 */
[----:B------:R-:W-:Y:S01]  /*22f0*/  IMAD R58, R20, UR10, RZ ;  /* 0x0000000a143a7c24 */ /* 0x000fe2000f8e02ff */
[C---:B------:R-:W-:Y:S01]  /*2300*/  SEL R24, R5.reuse, R24, !P2 ;  /* 0x0000001805187207 */ /* 0x040fe20005000000 */
[----:B------:R-:W-:Y:S01]  /*2310*/  IMAD R54, R18, UR10, RZ ;  /* 0x0000000a12367c24 */ /* 0x000fe2000f8e02ff */
[----:B------:R-:W-:Y:S01]  /*2320*/  SEL R25, R5, R25, !P2 ;  /* 0x0000001905197207 */ /* 0x000fe20005000000 */
[----:B------:R-:W-:Y:S01]  /*2330*/  IMAD R60, R21, UR10, RZ ;  /* 0x0000000a153c7c24 */ /* 0x000fe2000f8e02ff */
[----:B------:R-:W-:Y:S01]  /*2340*/  SEL R26, R5, R26, !P2 ;  /* 0x0000001a051a7207 */ /* 0x000fe20005000000 */
[----:B------:R-:W-:Y:S01]  /*2350*/  IMAD.SHL.U32 R121, R103, 0x4, RZ ;  /* 0x0000000467797824 */ /* 0x000fe200078e00ff */
[C---:B------:R-:W-:Y:S01]  /*2360*/  SEL R28, R5.reuse, R28, !P2 ;  /* 0x0000001c051c7207 */ /* 0x040fe20005000000 */
[----:B------:R-:W-:Y:S01]  /*2370*/  IMAD R66, R24, UR10, RZ ;  /* 0x0000000a18427c24 */ /* 0x000fe2000f8e02ff */
[C---:B------:R-:W-:Y:S01]  /*2380*/  SEL R29, R5.reuse, R29, !P2 ;  /* 0x0000001d051d7207 */ /* 0x040fe20005000000 */
[----:B------:R-:W-:Y:S01]  /*2390*/  IMAD.SHL.U32 R101, R116, 0x4, RZ ;  /* 0x0000000474657824 */ /* 0x000fe200078e00ff */
        /* <DEDUP_REMOVED lines=11> */
[----:B------:R-:W-:Y:S01]  /*2450*/  IMAD R74, R28, UR10, RZ ;  /* 0x0000000a1c4a7c24 */ /* 0x000fe2000f8e02ff */
[C---:B------:R-:W-:Y:S01]  /*2460*/  SEL R11, R5.reuse, R43, !P2 ;  /* 0x0000002b050b7207 */ /* 0x040fe20005000000 */
[----:B------:R-:W-:Y:S01]  /*2470*/  IMAD R43, R8, UR10, RZ ;  /* 0x0000000a082b7c24 */ /* 0x000fe2000f8e02ff */
[----:B------:R-:W-:Y:S01]  /*2480*/  SEL R15, R5, R15, !P2 ;  /* 0x0000000f050f7207 */ /* 0x000fe20005000000 */
[----:B------:R-:W-:Y:S01]  /*2490*/  IMAD R78, R31, UR10, RZ ;  /* 0x0000000a1f4e7c24 */ /* 0x000fe2000f8e02ff */
[C---:B------:R-:W-:Y:S01]  /*24a0*/  SEL R19, R5.reuse, R0, !P2 ;  /* 0x0000000005137207 */ /* 0x040fe20005000000 */
[----:B------:R-:W-:Y:S01]  /*24b0*/  IMAD.SHL.U32 R0, R40, 0x4, RZ ;  /* 0x0000000428007824 */ /* 0x000fe200078e00ff */
[C---:B------:R-:W-:Y:S01]  /*24c0*/  SEL R23, R5.reuse, R45, !P2 ;  /* 0x0000002d05177207 */ /* 0x040fe20005000000 */
[----:B------:R-:W-:Y:S01]  /*24d0*/  IMAD R45, R2, UR10, RZ ;  /* 0x0000000a022d7c24 */ /* 0x000fe2000f8e02ff */
[----:B------:R-:W-:Y:S01]  /*24e0*/  SEL R27, R5, R4, !P2 ;  /* 0x00000004051b7207 */ /* 0x000fe20005000000 */
[----:B------:R-:W-:Y:S01]  /*24f0*/  IMAD.U32 R5, RZ, RZ, UR18 ;  /* 0x00000012ff057e24 */ /* 0x000fe2000f8e00ff */
[----:B------:R-:W-:Y:S01]  /*2500*/  ISETP.GE.AND P2, PT, R50, RZ, PT ;  /* 0x000000ff3200720c */ /* 0x000fe20003f46270 */
[----:B------:R3:W-:Y:S01]  /*2510*/  STL [R1+0xa4], R0 ;  /* 0x0000a40001007387 */ /* 0x0007e20000100800 */
[----:B------:R-:W-:Y:S01]  /*2520*/  ISETP.NE.AND P1, PT, R92, RZ, PT ;  /* 0x000000ff5c00720c */ /* 0x000fe20003f25270 */
[----:B------:R-:W-:Y:S01]  /*2530*/  IMAD.U32 R4, RZ, RZ, UR18 ;  /* 0x00000012ff047e24 */ /* 0x000fe2000f8e00ff */
[----:B------:R-:W-:Y:S01]  /*2540*/  IADD3 R108, P3, R0, UR20, RZ ;  /* 0x00000014006c7c10 */ /* 0x000fe2000ff7e0ff */
[----:B------:R-:W-:Y:S01]  /*2550*/  IMAD R5, R5, 0x8, R118 ;  /* 0x0000000805057824 */ /* 0x000fe200078e0276 */
[----:B------:R-:W-:Y:S01]  /*2560*/  LOP3.LUT R7, R90, 0x8, RZ, 0xfc, !PT ;  /* 0x000000085a077812 */ /* 0x000fe200078efcff */
[----:B-1----:R-:W-:Y:S01]  /*2570*/  IMAD R50, R16, UR10, RZ ;  /* 0x0000000a10327c24 */ /* 0x002fe2000f8e02ff */
[----:B------:R-:W-:Y:S01]  /*2580*/  LOP3.LUT R9, R90, 0x60, RZ, 0xfc, !PT ;  /* 0x000000605a097812 */ /* 0x000fe200078efcff */
[----:B------:R-:W-:Y:S01]  /*2590*/  IMAD R7, R4, 0x8, R5 ;  /* 0x0000000804077824 */ /* 0x000fe200078e0205 */
[----:B------:R-:W-:Y:S01]  /*25a0*/  LEA.HI.X.SX32 R99, R40, UR21, 0x2, P3 ;  /* 0x0000001528637c11 */ /* 0x000fe200098f16ff */
[----:B--2---:R-:W-:Y:S01]  /*25b0*/  IMAD R40, R6, UR10, RZ ;  /* 0x0000000a06287c24 */ /* 0x004fe2000f8e02ff */
[----:B---3--:R-:W-:Y:S01]  /*25c0*/  LOP3.LUT R0, R90, 0x28, RZ, 0xfc, !PT ;  /* 0x000000285a007812 */ /* 0x008fe200078efcff */
[----:B------:R-:W-:Y:S01]  /*25d0*/  @!P2 IMAD.MOV R3, RZ, RZ, -R3 ;  /* 0x000000ffff03a224 */ /* 0x000fe200078e0a03 */
[----:B------:R-:W-:Y:S01]  /*25e0*/  STL [R1+0x8c], R45 ;  /* 0x00008c2d01007387 */ /* 0x000fe20000100800 */
[----:B------:R-:W-:Y:S01]  /*25f0*/  @!P1 LOP3.LUT R3, RZ, R92, RZ, 0x33, !PT ;  /* 0x0000005cff039212 */ /* 0x000fe200078e33ff */
[----:B------:R-:W-:-:S02]  /*2600*/  IMAD R9, R12, 0x8, R7 ;  /* 0x000000080c097824 */ /* 0x000fc400078e0207 */
[----:B------:R-:W-:Y:S01]  /*2610*/  IMAD R100, R11, UR10, RZ ;  /* 0x0000000a0b647c24 */ /* 0x000fe2000f8e02ff */
[----:B------:R-:W-:Y:S01]  /*2620*/  STL [R1+0x88], R43 ;  /* 0x0000882b01007387 */ /* 0x000fe20000100800 */
[----:B------:R-:W-:Y:S01]  /*2630*/  IMAD R0, R3, UR9, RZ ;  /* 0x0000000903007c24 */ /* 0x000fe2000f8e02ff */
[----:B------:R-:W-:Y:S01]  /*2640*/  UIADD3 UR9, UR8, -0x80, URZ ;  /* 0xffffff8008097890 */ /* 0x000fe2000fffe03f */
[----:B------:R-:W-:Y:S01]  /*2650*/  IMAD R12, R38, 0x8, R9 ;  /* 0x00000008260c7824 */ /* 0x000fe200078e0209 */
[----:B------:R-:W-:Y:S01]  /*2660*/  STL [R1+0x84], R40 ;  /* 0x0000842801007387 */ /* 0x000fe20000100800 */
[----:B------:R-:W-:Y:S02]  /*2670*/  IMAD.SHL.U32 R47, R0, 0x4, RZ ;  /* 0x00000004002f7824 */ /* 0x000fe400078e00ff */
[----:B------:R-:W-:Y:S01]  /*2680*/  IMAD R98, R15, UR10, RZ ;  /* 0x0000000a0f627c24 */ /* 0x000fe2000f8e02ff */
[----:B------:R-:W-:Y:S01]  /*2690*/  STL [R1+0x80], R42 ;  /* 0x0000802a01007387 */ /* 0x000fe20000100800 */
[----:B------:R-:W-:Y:S01]  /*26a0*/  IMAD R64, R34, UR10, RZ ;  /* 0x0000000a22407c24 */ /* 0x000fe2000f8e02ff */
[----:B------:R-:W-:Y:S01]  /*26b0*/  IADD3 R112, P1, R47, UR12, RZ ;  /* 0x0000000c2f707c10 */ /* 0x000fe2000ff3e0ff */
[----:B------:R-:W-:Y:S01]  /*26c0*/  IMAD R76, R29, UR10, RZ ;  /* 0x0000000a1d4c7c24 */ /* 0x000fe2000f8e02ff */
[----:B------:R-:W-:Y:S01]  /*26d0*/  STL [R1+0x7c], R44 ;  /* 0x00007c2c01007387 */ /* 0x000fe20000100800 */
[----:B------:R-:W-:Y:S01]  /*26e0*/  IMAD R72, R36, UR10, RZ ;  /* 0x0000000a24487c24 */ /* 0x000fe2000f8e02ff */
[----:B------:R-:W-:Y:S01]  /*26f0*/  LEA.HI.X.SX32 R113, R0, UR13, 0x2, P1 ;  /* 0x0000000d00717c11 */ /* 0x000fe200088f16ff */
[----:B------:R-:W-:Y:S01]  /*2700*/  IMAD R82, R35, UR10, RZ ;  /* 0x0000000a23527c24 */ /* 0x000fe2000f8e02ff */
[-C--:B------:R-:W-:Y:S01]  /*2710*/  LEA R2, P1, R5, R112.reuse, 0x2 ;  /* 0x0000007005027211 */ /* 0x080fe200078210ff */
[----:B------:R-:W-:Y:S01]  /*2720*/  STL [R1+0x78], R46 ;  /* 0x0000782e01007387 */ /* 0x000fe20000100800 */
[-C--:B------:R-:W-:Y:S01]  /*2730*/  LEA R4, P2, R7, R112.reuse, 0x2 ;  /* 0x0000007007047211 */ /* 0x080fe200078410ff */
[----:B------:R-:W-:Y:S01]  /*2740*/  IMAD R80, R33, UR10, RZ ;  /* 0x0000000a21507c24 */ /* 0x000fe2000f8e02ff */
[-C--:B------:R-:W-:Y:S01]  /*2750*/  LEA.HI.X.SX32 R3, R5, R113.reuse, 0x2, P1 ;  /* 0x0000007105037211 */ /* 0x080fe200008f16ff */
[----:B------:R-:W-:Y:S01]  /*2760*/  STL [R1+0x74], R48 ;  /* 0x0000743001007387 */ /* 0x000fe20000100800 */
[-C--:B------:R-:W-:Y:S01]  /*2770*/  LEA R6, P1, R9, R112.reuse, 0x2 ;  /* 0x0000007009067211 */ /* 0x080fe200078210ff */
[----:B------:R-:W-:Y:S01]  /*2780*/  IMAD R84, R37, UR10, RZ ;  /* 0x0000000a25547c24 */ /* 0x000fe2000f8e02ff */
[-C--:B------:R-:W-:Y:S01]  /*2790*/  LEA.HI.X.SX32 R5, R7, R113.reuse, 0x2, P2 ;  /* 0x0000007107057211 */ /* 0x080fe200010f16ff */
[----:B------:R-:W-:Y:S01]  /*27a0*/  STL [R1+0x6c], R50 ;  /* 0x00006c3201007387 */ /* 0x000fe20000100800 */
[CC--:B------:R-:W-:Y:S01]  /*27b0*/  LEA R8, P2, R12.reuse, R112.reuse, 0x2 ;  /* 0x000000700c087211 */ /* 0x0c0fe200078410ff */
[----:B------:R-:W-:Y:S01]  /*27c0*/  IMAD R104, R41, UR10, RZ ;  /* 0x0000000a29687c24 */ /* 0x000fe2000f8e02ff */
[-C--:B------:R-:W-:Y:S01]  /*27d0*/  LEA.HI.X.SX32 R7, R9, R113.reuse, 0x2, P1 ;  /* 0x0000007109077211 */ /* 0x080fe200008f16ff */
[----:B------:R1:W-:Y:S01]  /*27e0*/  STL.64 [R1+0x98], R92 ;  /* 0x0000985c01007387 */ /* 0x0003e20000100a00 */
[----:B------:R-:W-:Y:S01]  /*27f0*/  LEA.HI.X.SX32 R9, R12, R113, 0x2, P2 ;  /* 0x000000710c097211 */ /* 0x000fe200010f16ff */
[----:B------:R-:W-:Y:S01]  /*2800*/  IMAD R86, R39, UR10, RZ ;  /* 0x0000000a27567c24 */ /* 0x000fe2000f8e02ff */
[-C--:B------:R-:W-:Y:S01]  /*2810*/  LEA R12, P2, R95, R112.reuse, 0x2 ;  /* 0x000000705f0c7211 */ /* 0x080fe200078410ff */
[----:B------:R-:W-:Y:S01]  /*2820*/  STL [R1+0x68], R52 ;  /* 0x0000683401007387 */ /* 0x000fe20000100800 */
[----:B------:R-:W-:-:S02]  /*2830*/  LEA R10, P1, R123, R112, 0x2 ;  /* 0x000000707b0a7211 */ /* 0x000fc400078210ff */
[-C--:B------:R-:W-:Y:S01]  /*2840*/  LEA.HI.X.SX32 R13, R95, R113.reuse, 0x2, P2 ;  /* 0x000000715f0d7211 */ /* 0x080fe200010f16ff */
[----:B------:R-:W-:Y:S01]  /*2850*/  STL [R1+0x64], R54 ;  /* 0x0000643601007387 */ /* 0x000fe20000100800 */
[-C--:B------:R-:W-:Y:S02]  /*2860*/  LEA R16, P2, R97, R112.reuse, 0x2 ;  /* 0x0000007061107211 */ /* 0x080fe400078410ff */
[-C--:B------:R-:W-:Y:S01]  /*2870*/  LEA.HI.X.SX32 R11, R123, R113.reuse, 0x2, P1 ;  /* 0x000000717b0b7211 */ /* 0x080fe200008f16ff */
[----:B-1----:R-:W-:Y:S01]  /*2880*/  IMAD R93, R19, UR10, RZ ;  /* 0x0000000a135d7c24 */ /* 0x002fe2000f8e02ff */
[-C--:B------:R-:W-:Y:S01]  /*2890*/  LEA R14, P1, R94, R112.reuse, 0x2 ;  /* 0x000000705e0e7211 */ /* 0x080fe200078210ff */
[----:B------:R-:W-:Y:S01]  /*28a0*/  IMAD R92, R23, UR10, RZ ;  /* 0x0000000a175c7c24 */ /* 0x000fe2000f8e02ff */
[----:B------:R-:W-:Y:S01]  /*28b0*/  LEA.HI.X.SX32 R17, R97, R113, 0x2, P2 ;  /* 0x0000007161117211 */ /* 0x000fe200010f16ff */
[----:B------:R-:W-:Y:S01]  /*28c0*/  STL [R1+0x60], R56 ;  /* 0x0000603801007387 */ /* 0x000fe20000100800 */
[----:B------:R-:W-:-:S02]  /*28d0*/  IADD3 R20, P2, R122, R112, RZ ;  /* 0x000000707a147210 */ /* 0x000fc40007f5e0ff */
[-C--:B------:R-:W-:Y:S01]  /*28e0*/  LEA.HI.X.SX32 R15, R94, R113.reuse, 0x2, P1 ;  /* 0x000000715e0f7211 */ /* 0x080fe200008f16ff */
[----:B------:R-:W-:Y:S01]  /*28f0*/  STL [R1+0x5c], R58 ;  /* 0x00005c3a01007387 */ /* 0x000fe20000100800 */
[-C--:B------:R-:W-:Y:S02]  /*2900*/  LEA R18, P1, R96, R112.reuse, 0x2 ;  /* 0x0000007060127211 */ /* 0x080fe400078210ff */
[-C--:B------:R-:W-:Y:S01]  /*2910*/  LEA.HI.X.SX32 R21, R88, R113.reuse, 0x2, P2 ;  /* 0x0000007158157211 */ /* 0x080fe200010f16ff */
[----:B------:R-:W-:Y:S01]  /*2920*/  STL [R1+0x54], R60 ;  /* 0x0000543c01007387 */ /* 0x000fe20000100800 */
[-C--:B------:R-:W-:Y:S02]  /*2930*/  IADD3 R24, P2, R120, R112.reuse, RZ ;  /* 0x0000007078187210 */ /* 0x080fe40007f5e0ff */
[----:B------:R-:W-:Y:S01]  /*2940*/  LEA.HI.X.SX32 R19, R96, R113, 0x2, P1 ;  /* 0x0000007160137211 */ /* 0x000fe200008f16ff */
[----:B------:R1:W-:Y:S01]  /*2950*/  STL [R1+0x70], R0 ;  /* 0x0000700001007387 */ /* 0x0003e20000100800 */
[----:B------:R-:W-:-:S02]  /*2960*/  IADD3 R22, P1, R121, R112, RZ ;  /* 0x0000007079167210 */ /* 0x000fc40007f3e0ff */
[-C--:B------:R-:W-:Y:S01]  /*2970*/  LEA.HI.X.SX32 R25, R114, R113.reuse, 0x2, P2 ;  /* 0x0000007172197211 */ /* 0x080fe200010f16ff */
[----:B------:R-:W-:Y:S01]  /*2980*/  STL [R1+0x50], R62 ;  /* 0x0000503e01007387 */ /* 0x000fe20000100800 */
[----:B------:R-:W-:Y:S02]  /*2990*/  IADD3 R30, P2, R101, R112, RZ ;  /* 0x00000070651e7210 */ /* 0x000fe40007f5e0ff */
[-C--:B------:R-:W-:Y:S01]  /*29a0*/  LEA.HI.X.SX32 R23, R103, R113.reuse, 0x2, P1 ;  /* 0x0000007167177211 */ /* 0x080fe200008f16ff */
[----:B------:R-:W-:Y:S01]  /*29b0*/  STL [R1+0x4c], R64 ;  /* 0x00004c4001007387 */ /* 0x000fe20000100800 */
[----:B------:R-:W-:Y:S01]  /*29c0*/  LEA R26, P1, R45, R108, 0x2 ;  /* 0x0000006c2d1a7211 */ /* 0x000fe200078210ff */
[----:B-1----:R-:W-:Y:S01]  /*29d0*/  IMAD R0, R27, UR10, RZ ;  /* 0x0000000a1b007c24 */ /* 0x002fe2000f8e02ff */
[----:B------:R-:W-:Y:S01]  /*29e0*/  IADD3 R28, P3, R102, R112, RZ ;  /* 0x00000070661c7210 */ /* 0x000fe20007f7e0ff */
[----:B------:R-:W-:Y:S01]  /*29f0*/  STL [R1+0x48], R66 ;  /* 0x0000484201007387 */ /* 0x000fe20000100800 */
[----:B------:R-:W-:-:S02]  /*2a00*/  LEA.HI.X.SX32 R31, R116, R113, 0x2, P2 ;  /* 0x00000071741f7211 */ /* 0x000fc400010f16ff */
[-C--:B------:R-:W-:Y:S01]  /*2a10*/  LEA R34, P2, R40, R108.reuse, 0x2 ;  /* 0x0000006c28227211 */ /* 0x080fe200078410ff */
[----:B------:R-:W-:Y:S01]  /*2a20*/  STL [R1+0x44], R68 ;  /* 0x0000444401007387 */ /* 0x000fe20000100800 */
[----:B------:R-:W-:Y:S02]  /*2a30*/  LEA.HI.X.SX32 R27, R45, R99, 0x2, P1 ;  /* 0x000000632d1b7211 */ /* 0x000fe400008f16ff */
[----:B------:R-:W-:Y:S01]  /*2a40*/  LEA.HI.X.SX32 R29, R115, R113, 0x2, P3 ;  /* 0x00000071731d7211 */ /* 0x000fe200018f16ff */
[----:B------:R1:W-:Y:S01]  /*2a50*/  STL [R1+0x90], R47 ;  /* 0x0000902f01007387 */ /* 0x0003e20000100800 */
[-C--:B------:R-:W-:Y:S02]  /*2a60*/  LEA R32, P1, R43, R108.reuse, 0x2 ;  /* 0x0000006c2b207211 */ /* 0x080fe400078210ff */
[----:B------:R-:W-:Y:S01]  /*2a70*/  LEA R36, P3, R42, R108, 0x2 ;  /* 0x0000006c2a247211 */ /* 0x000fe200078610ff */
[----:B------:R2:W-:Y:S01]  /*2a80*/  STL [R1+0x40], R70 ;  /* 0x0000404601007387 */ /* 0x0005e20000100800 */
[----:B------:R-:W-:-:S02]  /*2a90*/  LEA.HI.X.SX32 R35, R40, R99, 0x2, P2 ;  /* 0x0000006328237211 */ /* 0x000fc400010f16ff */
[-C--:B------:R-:W-:Y:S01]  /*2aa0*/  LEA R40, P2, R46, R108.reuse, 0x2 ;  /* 0x0000006c2e287211 */ /* 0x080fe200078410ff */
[----:B------:R3:W-:Y:S01]  /*2ab0*/  STL [R1+0x3c], R72 ;  /* 0x00003c4801007387 */ /* 0x0007e20000100800 */
[-C--:B------:R-:W-:Y:S02]  /*2ac0*/  LEA.HI.X.SX32 R33, R43, R99.reuse, 0x2, P1 ;  /* 0x000000632b217211 */ /* 0x080fe400008f16ff */
[-C--:B------:R-:W-:Y:S01]  /*2ad0*/  LEA.HI.X.SX32 R37, R42, R99.reuse, 0x2, P3 ;  /* 0x000000632a257211 */ /* 0x080fe200018f16ff */
[----:B------:R-:W-:Y:S01]  /*2ae0*/  STL [R1+0x38], R74 ;  /* 0x0000384a01007387 */ /* 0x000fe20000100800 */
        /* <DEDUP_REMOVED lines=12> */
[----:B-1----:R-:W-:-:S02]  /*2bb0*/  LEA.HI.X.SX32 R47, R52, R99, 0x2, P2 ;  /* 0x00000063342f7211 */ /* 0x002fc400010f16ff */
        /* <DEDUP_REMOVED lines=10> */
[----:B------:R-:W-:Y:S01]  /*2c60*/  STL [R1+0xa8], R123 ;  /* 0x0000a87b01007387 */ /* 0x000fe20000100800 */
[-C--:B------:R-:W-:Y:S02]  /*2c70*/  LEA.HI.X.SX32 R51, R56, R99.reuse, 0x2, P1 ;  /* 0x0000006338337211 */ /* 0x080fe400008f16ff */
[-C--:B------:R-:W-:Y:S01]  /*2c80*/  LEA.HI.X.SX32 R55, R60, R99.reuse, 0x2, P3 ;  /* 0x000000633c377211 */ /* 0x080fe200018f16ff */
[----:B------:R-:W-:Y:S01]  /*2c90*/  STL [R1+0x18], R100 ;  /* 0x0000186401007387 */ /* 0x000fe20000100800 */
[-C--:B------:R-:W-:Y:S02]  /*2ca0*/  LEA R56, P1, R62, R108.reuse, 0x2 ;  /* 0x0000006c3e387211 */ /* 0x080fe400078210ff */
[----:B------:R-:W-:Y:S01]  /*2cb0*/  LEA R60, P3, R66, R108, 0x2 ;  /* 0x0000006c423c7211 */ /* 0x000fe200078610ff */
[----:B------:R-:W-:Y:S01]  /*2cc0*/  STL [R1+0xac], R95 ;  /* 0x0000ac5f01007387 */ /* 0x000fe20000100800 */
        /* <DEDUP_REMOVED lines=10> */
[-C--:B--2---:R-:W-:Y:S01]  /*2d70*/  LEA R70, P2, R76, R108.reuse, 0x2 ;  /* 0x0000006c4c467211 */ /* 0x084fe200078410ff */
[----:B------:R2:W-:Y:S01]  /*2d80*/  STL [R1+0xb8], R122 ;  /* 0x0000b87a01007387 */ /* 0x0005e20000100800 */
[-C--:B------:R-:W-:Y:S02]  /*2d90*/  LEA.HI.X.SX32 R63, R68, R99.reuse, 0x2, P1 ;  /* 0x00000063443f7211 */ /* 0x080fe400008f16ff */
[-C--:B------:R-:W-:Y:S01]  /*2da0*/  LEA.HI.X.SX32 R67, R72, R99.reuse, 0x2, P3 ;  /* 0x0000006348437211 */ /* 0x080fe200018f16ff */
[----:B------:R-:W-:Y:S01]  /*2db0*/  STL [R1+0xbc], R96 ;  /* 0x0000bc6001007387 */ /* 0x000fe20000100800 */
[-C--:B------:R-:W-:Y:S02]  /*2dc0*/  LEA R68, P1, R74, R108.reuse, 0x2 ;  /* 0x0000006c4a447211 */ /* 0x080fe400078210ff */
[----:B---3--:R-:W-:Y:S01]  /*2dd0*/  LEA R72, P3, R78, R108, 0x2 ;  /* 0x0000006c4e487211 */ /* 0x008fe200078610ff */
[----:B------:R3:W-:Y:S01]  /*2de0*/  STL [R1+0x10], R93 ;  /* 0x0000105d01007387 */ /* 0x0007e20000100800 */
[----:B------:R-:W-:-:S02]  /*2df0*/  LEA.HI.X.SX32 R71, R76, R99, 0x2, P2 ;  /* 0x000000634c477211 */ /* 0x000fc400010f16ff */
[-C--:B----4-:R-:W-:Y:S01]  /*2e00*/  LEA R76, P2, R82, R108.reuse, 0x2 ;  /* 0x0000006c524c7211 */ /* 0x090fe200078410ff */
        /* <DEDUP_REMOVED lines=9> */
[----:B------:R4:W-:Y:S01]  /*2ea0*/  STL [R1+0xc], R92 ;  /* 0x00000c5c01007387 */ /* 0x0009e20000100800 */
[-C--:B------:R-:W-:Y:S02]  /*2eb0*/  LEA.HI.X.SX32 R75, R80, R99.reuse, 0x2, P1 ;  /* 0x00000063504b7211 */ /* 0x080fe400008f16ff */
[-C--:B------:R-:W-:Y:S01]  /*2ec0*/  LEA.HI.X.SX32 R79, R84, R99.reuse, 0x2, P3 ;  /* 0x00000063544f7211 */ /* 0x080fe200018f16ff */
[----:B------:R-:W-:Y:S01]  /*2ed0*/  STL.64 [R1+0xd0], R102 ;  /* 0x0000d06601007387 */ /* 0x000fe20000100a00 */
[-C--:B------:R-:W-:Y:S02]  /*2ee0*/  LEA R80, P1, R86, R108.reuse, 0x2 ;  /* 0x0000006c56507211 */ /* 0x080fe400078210ff */
[----:B-1----:R-:W-:Y:S01]  /*2ef0*/  LEA R84, P3, R100, R108, 0x2 ;  /* 0x0000006c64547211 */ /* 0x002fe200078610ff */
[----:B------:R1:W-:Y:S01]  /*2f00*/  STL [R1+0x8], R0 ;  /* 0x0000080001007387 */ /* 0x0003e20000100800 */
[----:B------:R-:W-:-:S02]  /*2f10*/  LEA.HI.X.SX32 R83, R104, R99, 0x2, P2 ;  /* 0x0000006368537211 */ /* 0x000fc400010f16ff */
[-C--:B------:R-:W-:Y:S01]  /*2f20*/  LEA R104, P2, R93, R108.reuse, 0x2 ;  /* 0x0000006c5d687211 */ /* 0x080fe200078410ff */
[----:B--2---:R-:W2:Y:S01]  /*2f30*/  S2R R122, SR_TID.X ;  /* 0x00000000007a7919 */ /* 0x004ea20000002100 */
[-C--:B------:R-:W-:Y:S02]  /*2f40*/  LEA.HI.X.SX32 R81, R86, R99.reuse, 0x2, P1 ;  /* 0x0000006356517211 */ /* 0x080fe400008f16ff */
[-C--:B------:R-:W-:Y:S01]  /*2f50*/  LEA.HI.X.SX32 R85, R100, R99.reuse, 0x2, P3 ;  /* 0x0000006364557211 */ /* 0x080fe200018f16ff */
[----:B------:R-:W-:Y:S01]  /*2f60*/  IMAD.SHL.U32 R100, R117, 0x4, RZ ;  /* 0x0000000475647824 */ /* 0x000fe200078e00ff */
[-C--:B------:R-:W-:Y:S02]  /*2f70*/  LEA R86, P1, R98, R108.reuse, 0x2 ;  /* 0x0000006c62567211 */ /* 0x080fe400078210ff */
[----:B------:R-:W-:Y:S02]  /*2f80*/  LEA R106, P3, R92, R108, 0x2 ;  /* 0x0000006c5c6a7211 */ /* 0x000fe400078610ff */
[----:B------:R-:W-:-:S02]  /*2f90*/  LEA.HI.X.SX32 R105, R93, R99, 0x2, P2 ;  /* 0x000000635d697211 */ /* 0x000fc400010f16ff */
[----:B------:R-:W-:Y:S02]  /*2fa0*/  LOP3.LUT R97, R90, 0x60, RZ, 0xfc, !PT ;  /* 0x000000605a617812 */ /* 0x000fe400078efcff */
[----:B------:R-:W-:Y:S02]  /*2fb0*/  LEA R108, P2, R0, R108, 0x2 ;  /* 0x0000006c006c7211 */ /* 0x000fe400078410ff */
[----:B------:R-:W-:Y:S02]  /*2fc0*/  LOP3.LUT R94, R90, 0x8, RZ, 0xfc, !PT ;  /* 0x000000085a5e7812 */ /* 0x000fe400078efcff */
[-C--:B------:R-:W-:Y:S02]  /*2fd0*/  LEA.HI.X.SX32 R87, R98, R99.reuse, 0x2, P1 ;  /* 0x0000006362577211 */ /* 0x080fe400008f16ff */
[----:B------:R-:W-:Y:S02]  /*2fe0*/  ISETP.GE.AND P1, PT, R97, UR8, PT ;  /* 0x0000000861007c0c */ /* 0x000fe4000bf26270 */
[----:B------:R-:W-:-:S02]  /*2ff0*/  LEA.HI.X.SX32 R107, R92, R99, 0x2, P3 ;  /* 0x000000635c6b7211 */ /* 0x000fc400018f16ff */
[----:B------:R-:W-:Y:S01]  /*3000*/  LEA.HI.X.SX32 R109, R0, R99, 0x2, P2 ;  /* 0x00000063006d7211 */ /* 0x000fe200010f16ff */
[----:B------:R-:W-:Y:S01]  /*3010*/  IMAD.SHL.U32 R99, R118, 0x4, RZ ;  /* 0x0000000476637824 */ /* 0x000fe200078e00ff */
[----:B------:R-:W-:Y:S02]  /*3020*/  ISETP.GE.AND P3, PT, R94, UR8, PT ;  /* 0x000000085e007c0c */ /* 0x000fe4000bf66270 */
[----:B------:R-:W-:Y:S02]  /*3030*/  SEL R125, RZ, UR7, P1 ;  /* 0x00000007ff7d7c07 */ /* 0x000fe40008800000 */
[-C--:B------:R-:W-:Y:S02]  /*3040*/  IADD3 R110, P1, R100, R112.reuse, RZ ;  /* 0x00000070646e7210 */ /* 0x080fe40007f3e0ff */
[----:B------:R-:W-:Y:S02]  /*3050*/  SEL R119, RZ, UR7, P3 ;  /* 0x00000007ff777c07 */ /* 0x000fe40009800000 */
[----:B------:R-:W-:-:S02]  /*3060*/  IADD3 R112, P3, R99, R112, RZ ;  /* 0x0000007063707210 */ /* 0x000fc40007f7e0ff */
[-C--:B------:R-:W-:Y:S02]  /*3070*/  LEA.HI.X.SX32 R111, R117, R113.reuse, 0x2, P1 ;  /* 0x00000071756f7211 */ /* 0x080fe400008f16ff */
[----:B------:R-:W-:Y:S02]  /*3080*/  LEA.HI.X.SX32 R113, R118, R113, 0x2, P3 ;  /* 0x0000007176717211 */ /* 0x000fe400018f16ff */
[----:B------:R-:W-:Y:S01]  /*3090*/  ISETP.NE.U32.AND P3, PT, R119, RZ, PT ;  /* 0x000000ff7700720c */ /* 0x000fe20003f65070 */
[----:B------:R-:W-:Y:S01]  /*30a0*/  VIADD R119, R89, UR5 ;  /* 0x0000000559777c36 */ /* 0x000fe20008000000 */
[C---:B---3--:R-:W-:Y:S02]  /*30b0*/  LOP3.LUT R93, R90.reuse, 0x28, RZ, 0xfc, !PT ;  /* 0x000000285a5d7812 */ /* 0x048fe400078efcff */
[----:B----4-:R-:W-:Y:S02]  /*30c0*/  LOP3.LUT R92, R90, 0x48, RZ, 0xfc, !PT ;  /* 0x000000485a5c7812 */ /* 0x010fe400078efcff */
[----:B------:R-:W-:Y:S01]  /*30d0*/  ISETP.GE.AND P2, PT, R93, UR8, PT ;  /* 0x000000085d007c0c */ /* 0x000fe2000bf46270 */
[----:B------:R-:W-:Y:S01]  /*30e0*/  @!PT LDS RZ, [RZ] ;  /* 0x00000000fffff984 */ /* 0x000fe20000000800 */
[----:B------:R-:W-:Y:S01]  /*30f0*/  @!PT LDS RZ, [RZ] ;  /* 0x00000000fffff984 */ /* 0x000fe20000000800 */
[----:B------:R-:W-:Y:S01]  /*3100*/  @!PT LDS RZ, [RZ] ;  /* 0x00000000fffff984 */ /* 0x000fe20000000800 */
[----:B------:R3:W-:Y:S01]  /*3110*/  LDGSTS.E [R119+0x30000], desc[UR24][R10.64], P0 ;  /* 0x300000000a777fae */ /* 0x0007e20008121858 */
[----:B------:R-:W-:-:S02]  /*3120*/  ISETP.NE.U32.AND P1, PT, R125, RZ, PT ;  /* 0x000000ff7d00720c */ /* 0x000fc40003f25070 */
[----:B-1----:R-:W-:Y:S01]  /*3130*/  LOP3.LUT R0, R90, 0x68, RZ, 0xfc, !PT ;  /* 0x000000685a007812 */ /* 0x002fe200078efcff */
[----:B------:R1:W-:Y:S01]  /*3140*/  LDGSTS.E [R119+0x32000], desc[UR24][R18.64], P4 ;  /* 0x3200000012777fae */ /* 0x0003e2000a121858 */
[----:B------:R-:W-:Y:S02]  /*3150*/  ISETP.GE.AND P0, PT, R92, UR8, PT ;  /* 0x000000085c007c0c */ /* 0x000fe4000bf06270 */
[----:B------:R-:W-:Y:S01]  /*3160*/  LOP3.LUT R95, R90, 0x10, RZ, 0xfc, !PT ;  /* 0x000000105a5f7812 */ /* 0x000fe200078efcff */
[----:B------:R-:W-:Y:S01]  /*3170*/  LDGSTS.E [R119+0x34000], desc[UR24][R28.64], P5 ;  /* 0x340000001c777fae */ /* 0x000fe2000a921858 */
[----:B------:R-:W-:Y:S02]  /*3180*/  SEL R124, RZ, UR7, P2 ;  /* 0x00000007ff7c7c07 */ /* 0x000fe40009000000 */
[----:B------:R-:W-:Y:S02]  /*3190*/  ISETP.GE.AND P4, PT, R0, UR8, PT ;  /* 0x0000000800007c0c */ /* 0x000fe4000bf86270 */
[----:B------:R-:W-:Y:S01]  /*31a0*/  SEL R125, RZ, UR7, P0 ;  /* 0x00000007ff7d7c07 */ /* 0x000fe20008000000 */
[----:B------:R-:W-:Y:S01]  /*31b0*/  LDGSTS.E [R119+0x36000], desc[UR24][R2.64], P1 ;  /* 0x3600000002777fae */ /* 0x000fe20008921858 */
[----:B------:R-:W-:-:S02]  /*31c0*/  ISETP.GE.AND P0, PT, R95, UR8, PT ;  /* 0x000000085f007c0c */ /* 0x000fc4000bf06270 */
[----:B------:R-:W-:Y:S02]  /*31d0*/  ISETP.NE.U32.AND P2, PT, R124, RZ, PT ;  /* 0x000000ff7c00720c */ /* 0x000fe40003f45070 */
[----:B------:R-:W-:Y:S02]  /*31e0*/  SEL R124, RZ, UR7, P4 ;  /* 0x00000007ff7c7c07 */ /* 0x000fe4000a000000 */
[----:B------:R-:W-:Y:S02]  /*31f0*/  ISETP.NE.U32.AND P4, PT, R125, RZ, PT ;  /* 0x000000ff7d00720c */ /* 0x000fe40003f85070 */
[----:B------:R-:W-:Y:S02]  /*3200*/  SEL R125, RZ, UR7, P0 ;  /* 0x00000007ff7d7c07 */ /* 0x000fe40008000000 */
[----:B------:R-:W-:Y:S02]  /*3210*/  LOP3.LUT R0, R89, 0x20, RZ, 0x3c, !PT ;  /* 0x0000002059007812 */ /* 0x000fe400078e3cff */
[----:B------:R-:W-:-:S02]  /*3220*/  LOP3.LUT R123, R90, 0x30, RZ, 0xfc, !PT ;  /* 0x000000305a7b7812 */ /* 0x000fc400078efcff */
[----:B------:R-:W-:Y:S01]  /*3230*/  ISETP.NE.U32.AND P1, PT, R125, RZ, PT ;  /* 0x000000ff7d00720c */ /* 0x000fe20003f25070 */
[----:B------:R-:W-:Y:S01]  /*3240*/  VIADD R125, R0, UR5 ;  /* 0x00000005007d7c36 */ /* 0x000fe20008000000 */
[----:B------:R-:W-:Y:S02]  /*3250*/  ISETP.GE.AND P5, PT, R123, UR8, PT ;  /* 0x000000087b007c0c */ /* 0x000fe4000bfa6270 */
[----:B------:R-:W-:Y:S02]  /*3260*/  LOP3.LUT R88, R90, 0x50, RZ, 0xfc, !PT ;  /* 0x000000505a587812 */ /* 0x000fe400078efcff */
[----:B------:R-:W-:Y:S01]  /*3270*/  ISETP.NE.U32.AND P0, PT, R124, RZ, PT ;  /* 0x000000ff7c00720c */ /* 0x000fe20003f05070 */
[----:B------:R-:W-:Y:S01]  /*3280*/  LDGSTS.E [R125+0x30000], desc[UR24][R12.64], P3 ;  /* 0x300000000c7d7fae */ /* 0x000fe20009921858 */
[----:B------:R-:W-:Y:S02]  /*3290*/  LOP3.LUT R98, R90, 0x70, RZ, 0xfc, !PT ;  /* 0x000000705a627812 */ /* 0x000fe400078efcff */
[----:B------:R-:W-:Y:S01]  /*32a0*/  SEL R124, RZ, UR7, P5 ;  /* 0x00000007ff7c7c07 */ /* 0x000fe2000a800000 */
[----:B------:R-:W-:Y:S01]  /*32b0*/  LDGSTS.E [R125+0x32000], desc[UR24][R20.64], P2 ;  /* 0x32000000147d7fae */ /* 0x000fe20009121858 */
[----:B------:R-:W-:-:S02]  /*32c0*/  ISETP.GE.AND P3, PT, R88, UR8, PT ;  /* 0x0000000858007c0c */ /* 0x000fc4000bf66270 */
[----:B------:R-:W-:Y:S01]  /*32d0*/  LOP3.LUT R0, R90, 0x18, RZ, 0xfc, !PT ;  /* 0x000000185a007812 */ /* 0x000fe200078efcff */
[----:B------:R-:W-:Y:S01]  /*32e0*/  LDGSTS.E [R125+0x34000], desc[UR24][R30.64], P4 ;  /* 0x340000001e7d7fae */ /* 0x000fe2000a121858 */
[----:B------:R-:W-:Y:S02]  /*32f0*/  ISETP.GE.AND P2, PT, R98, UR8, PT ;  /* 0x0000000862007c0c */ /* 0x000fe4000bf46270 */
[----:B------:R-:W-:Y:S01]  /*3300*/  ISETP.NE.U32.AND P5, PT, R124, RZ, PT ;  /* 0x000000ff7c00720c */ /* 0x000fe20003fa5070 */
[----:B------:R-:W-:Y:S01]  /*3310*/  LDGSTS.E [R125+0x36000], desc[UR24][R4.64], P0 ;  /* 0x36000000047d7fae */ /* 0x000fe20008121858 */
[----:B------:R-:W-:Y:S02]  /*3320*/  LOP3.LUT R88, R90, 0x38, RZ, 0xfc, !PT ;  /* 0x000000385a587812 */ /* 0x000fe400078efcff */
[----:B------:R-:W-:Y:S02]  /*3330*/  SEL R124, RZ, UR7, P3 ;  /* 0x00000007ff7c7c07 */ /* 0x000fe40009800000 */
[----:B------:R-:W-:-:S02]  /*3340*/  ISETP.GE.AND P3, PT, R0, UR8, PT ;  /* 0x0000000800007c0c */ /* 0x000fc4000bf66270 */
[----:B------:R-:W-:Y:S02]  /*3350*/  SEL R0, RZ, UR7, P2 ;  /* 0x00000007ff007c07 */ /* 0x000fe40009000000 */
[----:B------:R-:W-:Y:S02]  /*3360*/  ISETP.GE.AND P4, PT, R88, UR8, PT ;  /* 0x0000000858007c0c */ /* 0x000fe4000bf86270 */
[----:B------:R-:W-:Y:S02]  /*3370*/  SEL R88, RZ, UR7, P3 ;  /* 0x00000007ff587c07 */ /* 0x000fe40009800000 */
[----:B------:R-:W-:Y:S02]  /*3380*/  ISETP.NE.U32.AND P2, PT, R124, RZ, PT ;  /* 0x000000ff7c00720c */ /* 0x000fe40003f45070 */
[----:B------:R-:W-:Y:S02]  /*3390*/  ISETP.NE.U32.AND P3, PT, R0, RZ, PT ;  /* 0x000000ff0000720c */ /* 0x000fe40003f65070 */
[----:B------:R-:W-:-:S02]  /*33a0*/  LOP3.LUT R0, R89, 0x40, RZ, 0x3c, !PT ;  /* 0x0000004059007812 */ /* 0x000fc400078e3cff */
[----:B------:R-:W-:Y:S02]  /*33b0*/  SEL R124, RZ, UR7, P4 ;  /* 0x00000007ff7c7c07 */ /* 0x000fe4000a000000 */
[----:B--2---:R-:W-:Y:S02]  /*33c0*/  SHF.R.U32.HI R122, RZ, 0x6, R122 ;  /* 0x00000006ff7a7819 */ /* 0x004fe4000001167a */
[----:B------:R-:W-:Y:S01]  /*33d0*/  ISETP.NE.U32.AND P4, PT, R124, RZ, PT ;  /* 0x000000ff7c00720c */ /* 0x000fe20003f85070 */
[----:B------:R-:W-:Y:S01]  /*33e0*/  VIADD R124, R0, UR5 ;  /* 0x00000005007c7c36 */ /* 0x000fe20008000000 */
[----:B------:R-:W-:Y:S02]  /*33f0*/  LOP3.LUT R0, R90, 0x58, RZ, 0xfc, !PT ;  /* 0x000000585a007812 */ /* 0x000fe400078efcff */
[----:B------:R-:W-:Y:S02]  /*3400*/  ISETP.NE.U32.AND P0, PT, R88, RZ, PT ;  /* 0x000000ff5800720c */ /* 0x000fe40003f05070 */
[----:B------:R-:W-:Y:S01]  /*3410*/  LDGSTS.E [R124+0x30000], desc[UR24][R14.64], P1 ;  /* 0x300000000e7c7fae */ /* 0x000fe20008921858 */
[----:B------:R-:W-:-:S02]  /*3420*/  LOP3.LUT R88, R90, 0x78, RZ, 0xfc, !PT ;  /* 0x000000785a587812 */ /* 0x000fc400078efcff */
[----:B------:R-:W-:Y:S01]  /*3430*/  ISETP.GE.AND P1, PT, R0, UR8, PT ;  /* 0x0000000800007c0c */ /* 0x000fe2000bf26270 */
[----:B------:R-:W-:Y:S01]  /*3440*/  LDGSTS.E [R124+0x32000], desc[UR24][R22.64], P5 ;  /* 0x32000000167c7fae */ /* 0x000fe2000a921858 */
[----:B------:R-:W-:Y:S02]  /*3450*/  SGXT.U32 R122, R122, 0x3 ;  /* 0x000000037a7a781a */ /* 0x000fe40000000000 */
[----:B------:R-:W-:Y:S01]  /*3460*/  ISETP.GE.AND P5, PT, R88, UR8, PT ;  /* 0x0000000858007c0c */ /* 0x000fe2000bfa6270 */
[----:B------:R-:W-:Y:S01]  /*3470*/  LDGSTS.E [R124+0x34000], desc[UR24][R110.64], P2 ;  /* 0x340000006e7c7fae */ /* 0x000fe20009121858 */
[----:B------:R-:W-:Y:S02]  /*3480*/  SEL R102, RZ, UR7, P1 ;  /* 0x00000007ff667c07 */ /* 0x000fe40008800000 */
[----:B------:R-:W-:Y:S01]  /*3490*/  ISETP.GE.AND P1, PT, R90, UR9, PT ;  /* 0x000000095a007c0c */ /* 0x000fe2000bf26270 */
[----:B------:R-:W-:Y:S01]  /*34a0*/  LDGSTS.E [R124+0x36000], desc[UR24][R6.64], P3 ;  /* 0x36000000067c7fae */ /* 0x000fe20009921858 */
[----:B------:R-:W-:Y:S01]  /*34b0*/  LOP3.LUT R122, R122, 0x20, RZ, 0xfc, !PT ;  /* 0x000000207a7a7812 */ /* 0x000fe200078efcff */
[----:B------:R-:W-:Y:S01]  /*34c0*/  IMAD.U32 R90, RZ, RZ, UR6 ;  /* 0x00000006ff5a7e24 */ /* 0x000fe2000f8e00ff */
[----:B------:R-:W-:-:S02]  /*34d0*/  SEL R88, RZ, UR7, P5 ;  /* 0x00000007ff587c07 */ /* 0x000fc4000a800000 */
[----:B------:R-:W-:Y:S01]  /*34e0*/  PLOP3.LUT P5, PT, PT, PT, UP0, 0x80, 0x0 ;  /* 0x000000000000781c */ /* 0x000fe20003faf008 */
[----:B------:R-:W-:Y:S01]  /*34f0*/  IMAD.WIDE R120, R90, 0x4, R18 ;  /* 0x000000045a787825 */ /* 0x000fe200078e0212 */
[----:B------:R-:W-:Y:S02]  /*3500*/  SEL R96, RZ, 0x4, P1 ;  /* 0x00000004ff607807 */ /* 0x000fe40000800000 */
[----:B------:R-:W-:Y:S02]  /*3510*/  ISETP.GE.AND P2, PT, R122, UR9, PT ;  /* 0x000000097a007c0c */ /* 0x000fe4000bf46270 */
[----:B------:R-:W-:Y:S01]  /*3520*/  ISETP.NE.U32.AND P1, PT, R102, RZ, PT ;  /* 0x000000ff6600720c */ /* 0x000fe20003f25070 */
[----:B------:R-:W2:Y:S01]  /*3530*/  S2R R122, SR_TID.X ;  /* 0x00000000007a7919 */ /* 0x000ea20000002100 */
[----:B------:R-:W-:Y:S02]  /*3540*/  SEL R102, R96, RZ, P5 ;  /* 0x000000ff60667207 */ /* 0x000fe40002800000 */
[----:B------:R-:W-:-:S02]  /*3550*/  SEL R96, RZ, 0x4, P2 ;  /* 0x00000004ff607807 */ /* 0x000fc40001000000 */
[----:B------:R-:W-:Y:S01]  /*3560*/  ISETP.NE.U32.AND P2, PT, R88, RZ, PT ;  /* 0x000000ff5800720c */ /* 0x000fe20003f45070 */
[----:B------:R-:W-:Y:S01]  /*3570*/  IMAD.U32 R88, RZ, RZ, UR6 ;  /* 0x00000006ff587e24 */ /* 0x000fe2000f8e00ff */
[----:B------:R-:W-:Y:S02]  /*3580*/  ISETP.NE.U32.AND P3, PT, R102, RZ, PT ;  /* 0x000000ff6600720c */ /* 0x000fe40003f65070 */
[----:B------:R-:W-:Y:S01]  /*3590*/  PLOP3.LUT P5, PT, PT, PT, UP0, 0x80, 0x0 ;  /* 0x000000000000781c */ /* 0x000fe20003faf008 */
[----:B------:R-:W-:Y:S01]  /*35a0*/  IMAD.WIDE R102, R88, 0x4, R10 ;  /* 0x0000000458667825 */ /* 0x000fe200078e020a */
[----:B------:R-:W-:Y:S02]  /*35b0*/  LOP3.LUT R88, R89, 0x60, RZ, 0x3c, !PT ;  /* 0x0000006059587812 */ /* 0x000fe400078e3cff */
[C---:B---3--:R-:W-:Y:S01]  /*35c0*/  LOP3.LUT R10, R91.reuse, 0x40, RZ, 0x3c, !PT ;  /* 0x000000405b0a7812 */ /* 0x048fe200078e3cff */
[----:B------:R-:W-:Y:S01]  /*35d0*/  VIADD R11, R91, UR5 ;  /* 0x000000055b0b7c36 */ /* 0x000fe20008000000 */
[----:B------:R-:W-:Y:S01]  /*35e0*/  SEL R96, R96, RZ, P5 ;  /* 0x000000ff60607207 */ /* 0x000fe20002800000 */
[----:B-1----:R-:W-:-:S02]  /*35f0*/  VIADD R18, R88, UR5 ;  /* 0x0000000558127c36 */ /* 0x002fc40008000000 */
[----:B------:R-:W-:Y:S01]  /*3600*/  VIADD R10, R10, UR5 ;  /* 0x000000050a0a7c36 */ /* 0x000fe20008000000 */
[----:B------:R-:W-:Y:S02]  /*3610*/  ISETP.NE.U32.AND P5, PT, R96, RZ, PT ;  /* 0x000000ff6000720c */ /* 0x000fe40003fa5070 */
[----:B------:R-:W-:Y:S04]  /*3620*/  LDGSTS.E [R18+0x30000], desc[UR24][R16.64], P0 ;  /* 0x3000000010127fae */ /* 0x000fe80008121858 */
[----:B------:R-:W-:Y:S04]  /*3630*/  LDGSTS.E [R18+0x32000], desc[UR24][R24.64], P4 ;  /* 0x3200000018127fae */ /* 0x000fe8000a121858 */
[----:B------:R-:W-:Y:S04]  /*3640*/  LDGSTS.E [R18+0x34000], desc[UR24][R112.64], P1 ;  /* 0x3400000070127fae */ /* 0x000fe80008921858 */
[----:B------:R-:W-:Y:S04]  /*3650*/  LDGSTS.E [R18+0x36000], desc[UR24][R8.64], P2 ;  /* 0x3600000008127fae */ /* 0x000fe80009121858 */
[----:B------:R-:W0:Y:S04]  /*3660*/  LDGDEPBAR ;  /* 0x00000000000079af */ /* 0x000e280000000000 */
[----:B------:R-:W-:Y:S04]  /*3670*/  LDGSTS.E [R11], desc[UR24][R26.64], P6 ;  /* 0x000000001a0b7fae */ /* 0x000fe8000b121858 */
[----:B------:R-:W-:Y:S04]  /*3680*/  LDGSTS.E [R11+0x400], desc[UR24][R34.64], P6 ;  /* 0x00400000220b7fae */ /* 0x000fe8000b121858 */
        /* <DEDUP_REMOVED lines=30> */
[----:B------:R-:W0:Y:S01]  /*3870*/  LDGDEPBAR ;  /* 0x00000000000079af */ /* 0x000e220000000000 */
[----:B------:R-:W-:Y:S01]  /*3880*/  BAR.SYNC.DEFER_BLOCKING 0x0 ;  /* 0x0000000000007b1d */ /* 0x000fe20000010000 */
[C---:B--2---:R-:W-:Y:S01]  /*3890*/  IMAD.SHL.U32 R19, R122.reuse, 0x400, RZ ;  /* 0x000004007a137824 */ /* 0x044fe200078e00ff */
[C---:B------:R-:W-:Y:S01]  /*38a0*/  LOP3.LUT R96, R122.reuse, 0x180, RZ, 0xc0, !PT ;  /* 0x000001807a607812 */ /* 0x040fe200078ec0ff */
[C---:B------:R-:W-:Y:S01]  /*38b0*/  IMAD.SHL.U32 R88, R122.reuse, 0x20, RZ ;  /* 0x000000207a587824 */ /* 0x040fe200078e00ff */
[----:B------:R-:W-:-:S02]  /*38c0*/  LOP3.LUT R90, R122, 0x60, RZ, 0xc0, !PT ;  /* 0x000000607a5a7812 */ /* 0x000fc400078ec0ff */
[----:B------:R-:W-:Y:S01]  /*38d0*/  @!PT LDS RZ, [RZ] ;  /* 0x00000000fffff984 */ /* 0x000fe20000000800 */
[----:B------:R-:W-:Y:S01]  /*38e0*/  @!PT LDS RZ, [RZ] ;  /* 0x00000000fffff984 */ /* 0x000fe20000000800 */
[----:B------:R-:W-:Y:S01]  /*38f0*/  @!PT LDS RZ, [RZ] ;  /* 0x00000000fffff984 */ /* 0x000fe20000000800 */
[----:B------:R-:W-:Y:S04]  /*3900*/  LDGSTS.E [R119+0x38000], desc[UR24][R102.64], P3 ;  /* 0x3800000066777fae */ /* 0x000fe80009921858 */
[----:B------:R1:W-:Y:S01]  /*3910*/  LDGSTS.E [R119+0x3a000], desc[UR24][R120.64], P5 ;  /* 0x3a00000078777fae */ /* 0x0003e2000a921858 */
[----:B------:R-:W-:Y:S01]  /*3920*/  LOP3.LUT R19, R19, 0x6000, RZ, 0xc0, !PT ;  /* 0x0000600013137812 */ /* 0x000fe200078ec0ff */
[----:B------:R-:W-:Y:S01]  /*3930*/  IMAD R90, R96, 0x2, R90 ;  /* 0x00000002605a7824 */ /* 0x000fe200078e025a */
[----:B------:R-:W-:Y:S02]  /*3940*/  PLOP3.LUT P2, PT, PT, PT, UP0, 0x80, 0x0 ;  /* 0x000000000000781c */ /* 0x000fe40003f4f008 */
[----:B------:R-:W-:Y:S02]  /*3950*/  PLOP3.LUT P1, PT, PT, PT, UP0, 0x80, 0x0 ;  /* 0x000000000000781c */ /* 0x000fe40003f2f008 */
[----:B------:R-:W-:Y:S01]  /*3960*/  PLOP3.LUT P4, PT, PT, PT, UP0, 0x80, 0x0 ;  /* 0x000000000000781c */ /* 0x000fe20003f8f008 */
[----:B------:R-:W5:Y:S01]  /*3970*/  LDL.LU.64 R102, [R1+0xd0] ;  /* 0x0000d00001667983 */ /* 0x000f620000300a00 */
[----:B-1----:R-:W1:Y:S01]  /*3980*/  S2R R121, SR_TID.X ;  /* 0x0000000000797919 */ /* 0x002e620000002100 */
[----:B------:R-:W-:-:S02]  /*3990*/  LOP3.LUT R19, R19, 0x60, R88, 0xf8, !PT ;  /* 0x0000006013137812 */ /* 0x000fc400078ef858 */
[----:B------:R-:W-:Y:S01]  /*39a0*/  SHF.R.U32.HI R96, RZ, 0x2, R96 ;  /* 0x00000002ff607819 */ /* 0x000fe20000011660 */
[----:B------:R-:W5:Y:S02]  /*39b0*/  LDL.LU R120, [R1+0xc8] ;  /* 0x0000c80001787983 */ /* 0x000f640000300800 */
[----:B------:R-:W-:Y:S02]  /*39c0*/  IMAD.U32 R90, R90, 0x8, R19 ;  /* 0x000000085a5a7824 */ /* 0x000fe400078e0013 */
[----:B------:R-:W-:Y:S01]  /*39d0*/  IMAD.SHL.U32 R19, R122, 0x1000, RZ ;  /* 0x000010007a137824 */ /* 0x000fe200078e00ff */
[----:B------:R-:W-:Y:S01]  /*39e0*/  SHF.R.U32.HI R122, RZ, 0x6, R122 ;  /* 0x00000006ff7a7819 */ /* 0x000fe2000001167a */
[----:B------:R-:W5:Y:S03]  /*39f0*/  LDL.LU R88, [R1+0xc4] ;  /* 0x0000c40001587983 */ /* 0x000f660000300800 */
[----:B------:R-:W-:-:S02]  /*3a00*/  LOP3.LUT R19, R19, 0x6000, RZ, 0xc0, !PT ;  /* 0x0000600013137812 */ /* 0x000fc400078ec0ff */
[----:B------:R-:W-:-:S04]  /*3a10*/  SGXT.U32 R122, R122, 0x3 ;  /* 0x000000037a7a781a */ /* 0x000fc80000000000 */
[----:B------:R-:W-:Y:S02]  /*3a20*/  LOP3.LUT R122, R122, 0x40, RZ, 0xfc, !PT ;  /* 0x000000407a7a7812 */ /* 0x000fe400078efcff */
[----:B-1----:R-:W-:-:S04]  /*3a30*/  LOP3.LUT R121, R121, 0x7f, RZ, 0xc0, !PT ;  /* 0x0000007f79797812 */ /* 0x002fc800078ec0ff */
[C---:B------:R-:W-:Y:S01]  /*3a40*/  ISETP.GE.AND P0, PT, R121.reuse, UR9, PT ;  /* 0x0000000979007c0c */ /* 0x040fe2000bf06270 */
[----:B------:R-:W-:Y:S02]  /*3a50*/  IMAD R19, R121, 0x10, R19 ;  /* 0x0000001079137824 */ /* 0x000fe400078e0213 */
[----:B------:R-:W5:Y:S03]  /*3a60*/  LDL.LU R121, [R1+0xc0] ;  /* 0x0000c00001797983 */ /* 0x000f660000300800 */
[----:B------:R-:W-:Y:S02]  /*3a70*/  LOP3.LUT R19, R19, R96, RZ, 0x3c, !PT ;  /* 0x0000006013137212 */ /* 0x000fe400078e3cff */
[----:B------:R-:W-:Y:S01]  /*3a80*/  SEL R19, RZ, 0x4, P0 ;  /* 0x00000004ff137807 */ /* 0x000fe20000000000 */
[----:B------:R-:W5:Y:S01]  /*3a90*/  LDL.LU R96, [R1+0xbc] ;  /* 0x0000bc0001607983 */ /* 0x000f620000300800 */
[----:B------:R-:W-:-:S02]  /*3aa0*/  ISETP.GE.AND P0, PT, R122, UR9, PT ;  /* 0x000000097a007c0c */ /* 0x000fc4000bf06270 */
[----:B------:R-:W-:Y:S02]  /*3ab0*/  SEL R19, R19, RZ, P2 ;  /* 0x000000ff13137207 */ /* 0x000fe40001000000 */
[----:B------:R-:W-:Y:S02]  /*3ac0*/  SEL R122, RZ, 0x4, P0 ;  /* 0x00000004ff7a7807 */ /* 0x000fe40000000000 */
[----:B------:R-:W-:Y:S02]  /*3ad0*/  ISETP.NE.U32.AND P0, PT, R19, RZ, PT ;  /* 0x000000ff1300720c */ /* 0x000fe40003f05070 */
[----:B------:R-:W-:Y:S02]  /*3ae0*/  SEL R19, R122, RZ, P1 ;  /* 0x000000ff7a137207 */ /* 0x000fe40000800000 */
[----:B------:R-:W-:Y:S01]  /*3af0*/  ISETP.GE.AND P1, PT, R97, UR9, PT ;  /* 0x0000000961007c0c */ /* 0x000fe2000bf26270 */
[----:B------:R-:W5:Y:S01]  /*3b00*/  LDL.LU R122, [R1+0xb8] ;  /* 0x0000b800017a7983 */ /* 0x000f620000300800 */
[----:B------:R-:W-:-:S02]  /*3b10*/  ISETP.NE.U32.AND P3, PT, R19, RZ, PT ;  /* 0x000000ff1300720c */ /* 0x000fc40003f65070 */
[----:B------:R-:W-:Y:S01]  /*3b20*/  PLOP3.LUT P2, PT, PT, PT, UP0, 0x80, 0x0 ;  /* 0x000000000000781c */ /* 0x000fe20003f4f008 */
[----:B------:R-:W5:Y:S01]  /*3b30*/  LDL.LU R97, [R1+0xb4] ;  /* 0x0000b40001617983 */ /* 0x000f620000300800 */
[----:B------:R-:W-:Y:S02]  /*3b40*/  SEL R19, RZ, 0x4, P1 ;  /* 0x00000004ff137807 */ /* 0x000fe40000800000 */
[----:B------:R-:W-:Y:S02]  /*3b50*/  ISETP.GE.AND P1, PT, R94, UR9, PT ;  /* 0x000000095e007c0c */ /* 0x000fe4000bf26270 */
[----:B------:R-:W-:Y:S02]  /*3b60*/  SEL R94, R19, RZ, P2 ;  /* 0x000000ff135e7207 */ /* 0x000fe40001000000 */
[----:B------:R-:W-:Y:S02]  /*3b70*/  SEL R19, RZ, 0x4, P1 ;  /* 0x00000004ff137807 */ /* 0x000fe40000800000 */
[----:B------:R-:W-:-:S02]  /*3b80*/  ISETP.GE.AND P1, PT, R93, UR9, PT ;  /* 0x000000095d007c0c */ /* 0x000fc4000bf26270 */
[----:B------:R-:W-:Y:S02]  /*3b90*/  SEL R19, R19, RZ, P4 ;  /* 0x000000ff13137207 */ /* 0x000fe40002000000 */
[----:B------:R-:W-:Y:S02]  /*3ba0*/  ISETP.GE.AND P4, PT, R92, UR9, PT ;  /* 0x000000095c007c0c */ /* 0x000fe4000bf86270 */
[----:B------:R-:W-:Y:S02]  /*3bb0*/  SEL R92, RZ, 0x4, P1 ;  /* 0x00000004ff5c7807 */ /* 0x000fe40000800000 */
[----:B------:R-:W-:Y:S02]  /*3bc0*/  PLOP3.LUT P1, PT, PT, PT, UP0, 0x80, 0x0 ;  /* 0x000000000000781c */ /* 0x000fe40003f2f008 */
[----:B------:R-:W-:Y:S02]  /*3bd0*/  ISETP.NE.U32.AND P2, PT, R94, RZ, PT ;  /* 0x000000ff5e00720c */ /* 0x000fe40003f45070 */
[----:B------:R-:W-:Y:S01]  /*3be0*/  SEL R92, R92, RZ, P1 ;  /* 0x000000ff5c5c7207 */ /* 0x000fe20000800000 */
[----:B------:R-:W-:Y:S01]  /*3bf0*/  IMAD.U32 R93, RZ, RZ, UR6 ;  /* 0x00000006ff5d7e24 */ /* 0x000fe2000f8e00ff */
[----:B------:R-:W-:Y:S01]  /*3c00*/  ISETP.NE.U32.AND P5, PT, R19, RZ, PT ;  /* 0x000000ff1300720c */ /* 0x000fe20003fa5070 */
[----:B------:R-:W5:Y:S01]  /*3c10*/  LDL.LU R94, [R1+0xb0] ;  /* 0x0000b000015e7983 */ /* 0x000f620000300800 */
[----:B------:R-:W-:Y:S01]  /*3c20*/  ISETP.NE.U32.AND P6, PT, R92, RZ, PT ;  /* 0x000000ff5c00720c */ /* 0x000fe20003fc5070 */
[----:B------:R-:W-:Y:S01]  /*3c30*/  IMAD.U32 R92, RZ, RZ, UR6 ;  /* 0x00000006ff5c7e24 */ /* 0x000fe2000f8e00ff */
[----:B------:R-:W-:Y:S01]  /*3c40*/  SEL R19, RZ, 0x4, P4 ;  /* 0x00000004ff137807 */ /* 0x000fe20002000000 */
[----:B------:R-:W-:Y:S01]  /*3c50*/  IMAD.WIDE R14, R93, 0x4, R14 ;  /* 0x000000045d0e7825 */ /* 0x000fe200078e020e */
[----:B------:R-:W-:-:S03]  /*3c60*/  PLOP3.LUT P4, PT, PT, PT, UP0, 0x80, 0x0 ;  /* 0x000000000000781c */ /* 0x000fc60003f8f008 */
[----:B------:R-:W-:Y:S01]  /*3c70*/  IMAD.WIDE R92, R92, 0x4, R16 ;  /* 0x000000045c5c7825 */ /* 0x000fe200078e0210 */
[----:B------:R-:W-:-:S03]  /*3c80*/  SEL R19, R19, RZ, P4 ;  /* 0x000000ff13137207 */ /* 0x000fc60002000000 */
[----:B------:R-:W-:Y:S01]  /*3c90*/  IMAD.U32 R16, RZ, RZ, UR6 ;  /* 0x00000006ff107e24 */ /* 0x000fe2000f8e00ff */
[----:B------:R-:W-:Y:S01]  /*3ca0*/  ISETP.NE.U32.AND P1, PT, R19, RZ, PT ;  /* 0x000000ff1300720c */ /* 0x000fe20003f25070 */
[----:B------:R-:W-:Y:S02]  /*3cb0*/  IMAD.U32 R19, RZ, RZ, UR6 ;  /* 0x00000006ff137e24 */ /* 0x000fe4000f8e00ff */
[----:B------:R-:W-:-:S04]  /*3cc0*/  IMAD.WIDE R20, R16, 0x4, R20 ;  /* 0x0000000410147825 */ /* 0x000fc800078e0214 */
[----:B------:R-:W-:Y:S02]  /*3cd0*/  IMAD.WIDE R24, R16, 0x4, R24 ;  /* 0x0000000410187825 */ /* 0x000fe400078e0218 */
[----:B------:R-:W1:Y:S02]  /*3ce0*/  S2R R16, SR_TID.X ;  /* 0x0000000000107919 */ /* 0x000e640000002100 */
[----:B------:R-:W-:-:S04]  /*3cf0*/  IMAD.WIDE R12, R19, 0x4, R12 ;  /* 0x00000004130c7825 */ /* 0x000fc800078e020c */
[----:B------:R-:W-:-:S04]  /*3d00*/  IMAD.WIDE R28, R19, 0x4, R28 ;  /* 0x00000004131c7825 */ /* 0x000fc800078e021c */
[----:B------:R-:W-:Y:S01]  /*3d10*/  IMAD.WIDE R110, R19, 0x4, R110 ;  /* 0x00000004136e7825 */ /* 0x000fe200078e026e */
[----:B------:R-:W-:Y:S01]  /*3d20*/  LDGSTS.E [R119+0x3c000], desc[UR24][R28.64], P3 ;  /* 0x3c0000001c777fae */ /* 0x000fe20009921858 */
[----:B------:R-:W-:Y:S02]  /*3d30*/  ISETP.GE.AND P3, PT, R95, UR9, PT ;  /* 0x000000095f007c0c */ /* 0x000fe4000bf66270 */
[----:B------:R-:W-:Y:S01]  /*3d40*/  IMAD.WIDE R2, R19, 0x4, R2 ;  /* 0x0000000413027825 */ /* 0x000fe200078e0202 */
[----:B------:R-:W5:Y:S03]  /*3d50*/  LDL.LU R95, [R1+0xac] ;  /* 0x0000ac00015f7983 */ /* 0x000f660000300800 */
[----:B------:R-:W-:Y:S01]  /*3d60*/  IMAD.U32 R17, RZ, RZ, UR6 ;  /* 0x00000006ff117e24 */ /* 0x000fe2000f8e00ff */
[----:B------:R2:W-:Y:S03]  /*3d70*/  LDGSTS.E [R119+0x3e000], desc[UR24][R2.64], P2 ;  /* 0x3e00000002777fae */ /* 0x0005e60009121858 */
[----:B------:R-:W-:-:S04]  /*3d80*/  IMAD.WIDE R22, R17, 0x4, R22 ;  /* 0x0000000411167825 */ /* 0x000fc800078e0216 */
[----:B------:R-:W-:Y:S01]  /*3d90*/  IMAD.WIDE R30, R17, 0x4, R30 ;  /* 0x00000004111e7825 */ /* 0x000fe200078e021e */
[----:B-1----:R-:W-:Y:S01]  /*3da0*/  SHF.R.U32.HI R16, RZ, 0x6, R16 ;  /* 0x00000006ff107819 */ /* 0x002fe20000011610 */
[----:B--2---:R-:W1:Y:S03]  /*3db0*/  S2R R119, SR_TID.X ;  /* 0x0000000000777919 */ /* 0x004e660000002100 */
[----:B------:R-:W-:Y:S01]  /*3dc0*/  SGXT.U32 R16, R16, 0x3 ;  /* 0x000000031010781a */ /* 0x000fe20000000000 */
[----:B------:R-:W-:Y:S01]  /*3dd0*/  IMAD.U32 R28, RZ, RZ, UR6 ;  /* 0x00000006ff1c7e24 */ /* 0x000fe2000f8e00ff */
[----:B------:R-:W-:Y:S01]  /*3de0*/  ISETP.GE.AND P2, PT, R98, UR9, PT ;  /* 0x0000000962007c0c */ /* 0x000fe2000bf46270 */
[----:B------:R-:W-:Y:S01]  /*3df0*/  LDGSTS.E [R125+0x38000], desc[UR24][R12.64], P5 ;  /* 0x380000000c7d7fae */ /* 0x000fe2000a921858 */
[----:B------:R-:W-:Y:S02]  /*3e00*/  LOP3.LUT R16, R16, 0x68, RZ, 0xfc, !PT ;  /* 0x0000006810107812 */ /* 0x000fe400078efcff */
[----:B------:R-:W-:Y:S01]  /*3e10*/  SEL R2, RZ, 0x4, P2 ;  /* 0x00000004ff027807 */ /* 0x000fe20001000000 */
[----:B------:R-:W-:Y:S01]  /*3e20*/  IMAD.WIDE R4, R28, 0x4, R4 ;  /* 0x000000041c047825 */ /* 0x000fe200078e0204 */
[----:B------:R-:W-:Y:S01]  /*3e30*/  ISETP.GE.AND P4, PT, R16, UR9, PT ;  /* 0x0000000910007c0c */ /* 0x000fe2000bf86270 */
[----:B------:R-:W-:Y:S02]  /*3e40*/  LDGSTS.E [R125+0x3a000], desc[UR24][R20.64], P6 ;  /* 0x3a000000147d7fae */ /* 0x000fe4000b121858 */
[----:B------:R-:W-:Y:S01]  /*3e50*/  IMAD.U32 R16, RZ, RZ, UR6 ;  /* 0x00000006ff107e24 */ /* 0x000fe2000f8e00ff */
[----:B------:R-:W-:Y:S01]  /*3e60*/  SEL R17, RZ, 0x4, P4 ;  /* 0x00000004ff117807 */ /* 0x000fe20002000000 */
[----:B------:R-:W-:Y:S01]  /*3e70*/  IMAD.WIDE R6, R28, 0x4, R6 ;  /* 0x000000041c067825 */ /* 0x000fe200078e0206 */
[----:B------:R-:W-:Y:S01]  /*3e80*/  PLOP3.LUT P2, PT, PT, PT, UP0, 0x80, 0x0 ;  /* 0x000000000000781c */ /* 0x000fe20003f4f008 */
[----:B------:R-:W-:Y:S02]  /*3e90*/  LDGSTS.E [R125+0x3c000], desc[UR24][R30.64], P1 ;  /* 0x3c0000001e7d7fae */ /* 0x000fe40008921858 */
[----:B------:R-:W-:-:S02]  /*3ea0*/  IMAD.WIDE R112, R16, 0x4, R112 ;  /* 0x0000000410707825 */ /* 0x000fc400078e0270 */
[----:B------:R-:W2:Y:S01]  /*3eb0*/  S2R R16, SR_TID.X ;  /* 0x0000000000107919 */ /* 0x000ea20000002100 */
[----:B------:R-:W-:Y:S02]  /*3ec0*/  ISETP.GE.AND P4, PT, R123, UR9, PT ;  /* 0x000000097b007c0c */ /* 0x000fe4000bf86270 */
[----:B------:R-:W5:Y:S01]  /*3ed0*/  LDL.LU R123, [R1+0xa8] ;  /* 0x0000a800017b7983 */ /* 0x000f620000300800 */
[----:B--2---:R-:W-:-:S04]  /*3ee0*/  SHF.R.U32.HI R19, RZ, 0x6, R16 ;  /* 0x00000006ff137819 */ /* 0x004fc80000011610 */
[----:B------:R-:W-:-:S04]  /*3ef0*/  SGXT.U32 R19, R19, 0x3 ;  /* 0x000000031313781a */ /* 0x000fc80000000000 */
[----:B------:R-:W-:Y:S02]  /*3f00*/  LOP3.LUT R19, R19, 0x50, RZ, 0xfc, !PT ;  /* 0x0000005013137812 */ /* 0x000fe400078efcff */
[----:B------:R-:W-:Y:S02]  /*3f10*/  SEL R16, RZ, 0x4, P3 ;  /* 0x00000004ff107807 */ /* 0x000fe40001800000 */
[----:B------:R-:W-:-:S04]  /*3f20*/  ISETP.GE.AND P3, PT, R19, UR9, PT ;  /* 0x0000000913007c0c */ /* 0x000fc8000bf66270 */
[----:B------:R-:W-:Y:S02]  /*3f30*/  SEL R3, RZ, 0x4, P3 ;  /* 0x00000004ff037807 */ /* 0x000fe40001800000 */
[----:B------:R-:W-:Y:S02]  /*3f40*/  PLOP3.LUT P3, PT, PT, PT, UP0, 0x80, 0x0 ;  /* 0x000000000000781c */ /* 0x000fe40003f6f008 */
[----:B------:R-:W-:Y:S02]  /*3f50*/  SEL R19, RZ, 0x4, P4 ;  /* 0x00000004ff137807 */ /* 0x000fe40002000000 */
[----:B------:R-:W-:Y:S02]  /*3f60*/  SEL R98, R17, RZ, P3 ;  /* 0x000000ff11627207 */ /* 0x000fe40001800000 */
[----:B------:R-:W-:-:S04]  /*3f70*/  PLOP3.LUT P3, PT, PT, PT, UP0, 0x80, 0x0 ;  /* 0x000000000000781c */ /* 0x000fc80003f6f008 */
[----:B------:R-:W-:Y:S02]  /*3f80*/  SEL R17, R19, RZ, P3 ;  /* 0x000000ff13117207 */ /* 0x000fe40001800000 */
[----:B------:R-:W2:Y:S01]  /*3f90*/  S2R R19, SR_TID.X ;  /* 0x0000000000137919 */ /* 0x000ea20000002100 */
[----:B-1----:R-:W-:-:S04]  /*3fa0*/  SHF.R.U32.HI R119, RZ, 0x6, R119 ;  /* 0x00000006ff777819 */ /* 0x002fc80000011677 */
[----:B------:R-:W-:Y:S02]  /*3fb0*/  SGXT.U32 R119, R119, 0x3 ;  /* 0x000000037777781a */ /* 0x000fe40000000000 */
[----:B------:R-:W-:Y:S02]  /*3fc0*/  SEL R16, R16, RZ, P2 ;  /* 0x000000ff10107207 */ /* 0x000fe40001000000 */
[----:B------:R-:W-:Y:S02]  /*3fd0*/  LOP3.LUT R119, R119, 0x38, RZ, 0xfc, !PT ;  /* 0x0000003877777812 */ /* 0x000fe400078efcff */
[----:B--2---:R-:W-:-:S04]  /*3fe0*/  SHF.R.U32.HI R19, RZ, 0x6, R19 ;  /* 0x00000006ff137819 */ /* 0x004fc80000011613 */
[----:B------:R-:W-:-:S04]  /*3ff0*/  SGXT.U32 R19, R19, 0x3 ;  /* 0x000000031313781a */ /* 0x000fc80000000000 */
[----:B------:R-:W-:-:S04]  /*4000*/  LOP3.LUT R19, R19, 0x18, RZ, 0xfc, !PT ;  /* 0x0000001813137812 */ /* 0x000fc800078efcff */
[----:B------:R-:W-:-:S04]  /*4010*/  ISETP.GE.AND P2, PT, R19, UR9, PT ;  /* 0x0000000913007c0c */ /* 0x000fc8000bf46270 */
[----:B------:R-:W-:Y:S02]  /*4020*/  SEL R28, RZ, 0x4, P2 ;  /* 0x00000004ff1c7807 */ /* 0x000fe40001000000 */
[----:B------:R-:W-:Y:S02]  /*4030*/  ISETP.GE.AND P2, PT, R119, UR9, PT ;  /* 0x0000000977007c0c */ /* 0x000fe4000bf46270 */
[----:B------:R-:W1:Y:S01]  /*4040*/  S2R R119, SR_TID.X ;  /* 0x0000000000777919 */ /* 0x000e620000002100 */
[----:B------:R-:W-:Y:S01]  /*4050*/  PLOP3.LUT P4, PT, PT, PT, UP0, 0x80, 0x0 ;  /* 0x000000000000781c */ /* 0x000fe20003f8f008 */
[----:B------:R-:W-:-:S03]  /*4060*/  IMAD.U32 R19, RZ, RZ, UR6 ;  /* 0x00000006ff137e24 */ /* 0x000fc6000f8e00ff */
[----:B------:R-:W-:Y:S01]  /*4070*/  SEL R3, R3, RZ, P4 ;  /* 0x000000ff03037207 */ /* 0x000fe20002000000 */
[----:B------:R-:W-:Y:S01]  /*4080*/  IMAD.WIDE R8, R19, 0x4, R8 ;  /* 0x0000000413087825 */ /* 0x000fe200078e0208 */
[----:B------:R-:W-:Y:S02]  /*4090*/  SEL R19, RZ, 0x4, P2 ;  /* 0x00000004ff137807 */ /* 0x000fe40001000000 */
[----:B------:R-:W-:-:S04]  /*40a0*/  PLOP3.LUT P4, PT, PT, PT, UP0, 0x80, 0x0 ;  /* 0x000000000000781c */ /* 0x000fc80003f8f008 */
[----:B------:R-:W-:Y:S02]  /*40b0*/  SEL R19, R19, RZ, P4 ;  /* 0x000000ff13137207 */ /* 0x000fe40002000000 */
[----:B------:R-:W-:Y:S02]  /*40c0*/  ISETP.NE.U32.AND P4, PT, R17, RZ, PT ;  /* 0x000000ff1100720c */ /* 0x000fe40003f85070 */
[----:B------:R-:W2:Y:S01]  /*40d0*/  S2R R17, SR_TID.X ;  /* 0x0000000000117919 */ /* 0x000ea20000002100 */
[----:B------:R-:W-:-:S04]  /*40e0*/  PLOP3.LUT P3, PT, PT, PT, UP0, 0x80, 0x0 ;  /* 0x000000000000781c */ /* 0x000fc80003f6f008 */
[----:B------:R-:W-:Y:S02]  /*40f0*/  SEL R2, R2, RZ, P3 ;  /* 0x000000ff02027207 */ /* 0x000fe40001800000 */
[----:B------:R-:W-:Y:S02]  /*4100*/  PLOP3.LUT P3, PT, PT, PT, UP0, 0x80, 0x0 ;  /* 0x000000000000781c */ /* 0x000fe40003f6f008 */
[----:B-1----:R-:W-:-:S04]  /*4110*/  SHF.R.U32.HI R119, RZ, 0x6, R119 ;  /* 0x00000006ff777819 */ /* 0x002fc80000011677 */
[----:B------:R-:W-:-:S04]  /*4120*/  SGXT.U32 R119, R119, 0x3 ;  /* 0x000000037777781a */ /* 0x000fc80000000000 */
[----:B------:R-:W-:Y:S02]  /*4130*/  LOP3.LUT R119, R119, 0x78, RZ, 0xfc, !PT ;  /* 0x0000007877777812 */ /* 0x000fe400078efcff */
[----:B------:R-:W-:Y:S02]  /*4140*/  SEL R28, R28, RZ, P3 ;  /* 0x000000ff1c1c7207 */ /* 0x000fe40001800000 */
[----:B------:R-:W-:Y:S02]  /*4150*/  ISETP.GE.AND P2, PT, R0, UR9, PT ;  /* 0x0000000900007c0c */ /* 0x000fe4000bf46270 */
[----:B------:R-:W-:Y:S01]  /*4160*/  ISETP.GE.AND P3, PT, R119, UR9, PT ;  /* 0x0000000977007c0c */ /* 0x000fe2000bf66270 */
[----:B------:R-:W5:Y:S01]  /*4170*/  LDL.LU R0, [R1+0xa4] ;  /* 0x0000a40001007983 */ /* 0x000f620000300800 */
[----:B------:R-:W-:Y:S02]  /*4180*/  SEL R119, RZ, 0x4, P2 ;  /* 0x00000004ff777807 */ /* 0x000fe40001000000 */
[----:B------:R-:W-:-:S02]  /*4190*/  PLOP3.LUT P2, PT, PT, PT, UP0, 0x80, 0x0 ;  /* 0x000000000000781c */ /* 0x000fc40003f4f008 */
[----:B------:R-:W-:Y:S02]  /*41a0*/  SEL R29, RZ, 0x4, P3 ;  /* 0x00000004ff1d7807 */ /* 0x000fe40001800000 */
[----:B------:R-:W-:Y:S02]  /*41b0*/  PLOP3.LUT P3, PT, PT, PT, UP0, 0x80, 0x0 ;  /* 0x000000000000781c */ /* 0x000fe40003f6f008 */
[----:B------:R-:W-:Y:S02]  /*41c0*/  SEL R119, R119, RZ, P2 ;  /* 0x000000ff77777207 */ /* 0x000fe40001000000 */
[----:B------:R-:W-:Y:S02]  /*41d0*/  ISETP.NE.U32.AND P2, PT, R98, RZ, PT ;  /* 0x000000ff6200720c */ /* 0x000fe40003f45070 */
[----:B------:R-:W-:Y:S01]  /*41e0*/  SEL R29, R29, RZ, P3 ;  /* 0x000000ff1d1d7207 */ /* 0x000fe20001800000 */
[----:B------:R-:W5:Y:S01]  /*41f0*/  LDL.LU R98, [R1+0xa0] ;  /* 0x0000a00001627983 */ /* 0x000f620000300800 */
[----:B------:R-:W-:-:S02]  /*4200*/  ISETP.NE.U32.AND P3, PT, R16, RZ, PT ;  /* 0x000000ff1000720c */ /* 0x000fc40003f65070 */
[----:B------:R-:W-:Y:S02]  /*4210*/  ISETP.NE.U32.AND P5, PT, R3, RZ, PT ;  /* 0x000000ff0300720c */ /* 0x000fe40003fa5070 */
[----:B------:R-:W-:Y:S02]  /*4220*/  ISETP.NE.U32.AND P6, PT, R2, RZ, PT ;  /* 0x000000ff0200720c */ /* 0x000fe40003fc5070 */
[----:B------:R-:W-:Y:S01]  /*4230*/  ISETP.NE.U32.AND P1, PT, R28, RZ, PT ;  /* 0x000000ff1c00720c */ /* 0x000fe20003f25070 */
[----:B--2---:R-:W-:Y:S02]  /*4240*/  IMAD.SHL.U32 R16, R17, 0x4, RZ ;  /* 0x0000000411107824 */ /* 0x004fe400078e00ff */
[----:B------:R1:W-:Y:S03]  /*4250*/  LDGSTS.E [R125+0x3e000], desc[UR24][R4.64], P2 ;  /* 0x3e000000047d7fae */ /* 0x0003e60009121858 */
[----:B------:R-:W-:Y:S01]  /*4260*/  LOP3.LUT R16, R90, 0x70, R16, 0x78, !PT ;  /* 0x000000705a107812 */ /* 0x000fe200078e7810 */
[----:B------:R-:W-:Y:S04]  /*4270*/  LDGSTS.E [R124+0x38000], desc[UR24][R14.64], P3 ;  /* 0x380000000e7c7fae */ /* 0x000fe80009921858 */
[----:B------:R-:W-:Y:S04]  /*4280*/  LDGSTS.E [R124+0x3a000], desc[UR24][R22.64], P4 ;  /* 0x3a000000167c7fae */ /* 0x000fe8000a121858 */
[----:B------:R-:W-:Y:S04]  /*4290*/  LDGSTS.E [R124+0x3c000], desc[UR24][R110.64], P5 ;  /* 0x3c0000006e7c7fae */ /* 0x000fe8000a921858 */
[----:B------:R-:W-:Y:S04]  /*42a0*/  LDGSTS.E [R124+0x3e000], desc[UR24][R6.64], P6 ;  /* 0x3e000000067c7fae */ /* 0x000fe8000b121858 */
[----:B------:R2:W-:Y:S04]  /*42b0*/  STL [R1], R16 ;  /* 0x0000001001007387 */ /* 0x0005e80000100800 */
[----:B------:R-:W-:Y:S04]  /*42c0*/  LDGSTS.E [R18+0x38000], desc[UR24][R92.64], P1 ;  /* 0x380000005c127fae */ /* 0x000fe80008921858 */
[----:B------:R-:W5:Y:S01]  /*42d0*/  LDL.LU.64 R92, [R1+0x98] ;  /* 0x00009800015c7983 */ /* 0x000f620000300a00 */
[----:B------:R-:W-:Y:S01]  /*42e0*/  ISETP.NE.U32.AND P2, PT, R19, RZ, PT ;  /* 0x000000ff1300720c */ /* 0x000fe20003f45070 */
[----:B------:R-:W-:Y:S01]  /*42f0*/  USHF.L.U32 UR11, UR19, 0x7, URZ ;  /* 0x00000007130b7899 */ /* 0x000fe2000800063f */
[----:B------:R-:W-:-:S02]  /*4300*/  ISETP.NE.U32.AND P3, PT, R119, RZ, PT ;  /* 0x000000ff7700720c */ /* 0x000fc40003f65070 */
[----:B------:R-:W-:-:S03]  /*4310*/  ISETP.NE.U32.AND P4, PT, R29, RZ, PT ;  /* 0x000000ff1d00720c */ /* 0x000fc60003f85070 */
[----:B------:R-:W-:Y:S02]  /*4320*/  IMAD.U32 R2, RZ, RZ, UR11 ;  /* 0x0000000bff027e24 */ /* 0x000fe4000f8e00ff */
[----:B------:R-:W-:Y:S02]  /*4330*/  IMAD.U32 R3, RZ, RZ, UR11 ;  /* 0x0000000bff037e24 */ /* 0x000fe4000f8e00ff */
[----:B------:R-:W-:Y:S02]  /*4340*/  IMAD.WIDE R26, R2, 0x4, R26 ;  /* 0x00000004021a7825 */ /* 0x000fe400078e021a */
[----:B------:R3:W-:Y:S02]  /*4350*/  LDGSTS.E [R18+0x3a000], desc[UR24][R24.64], P2 ;  /* 0x3a00000018127fae */ /* 0x0007e40009121858 */
[----:B-1----:R-:W-:Y:S02]  /*4360*/  IMAD.U32 R4, RZ, RZ, UR11 ;  /* 0x0000000bff047e24 */ /* 0x002fe4000f8e00ff */
[----:B------:R-:W-:Y:S01]  /*4370*/  IMAD.WIDE R34, R3, 0x4, R34 ;  /* 0x0000000403227825 */ /* 0x000fe200078e0222 */
[----:B------:R-:W-:Y:S03]  /*4380*/  LDGSTS.E [R18+0x3c000], desc[UR24][R112.64], P3 ;  /* 0x3c00000070127fae */ /* 0x000fe60009921858 */
[----:B------:R-:W-:Y:S01]  /*4390*/  IMAD.U32 R5, RZ, RZ, UR11 ;  /* 0x0000000bff057e24 */ /* 0x000fe2000f8e00ff */
[----:B------:R-:W-:Y:S01]  /*43a0*/  LDGSTS.E [R18+0x3e000], desc[UR24][R8.64], P4 ;  /* 0x3e00000008127fae */ /* 0x000fe2000a121858 */
[----:B------:R-:W-:-:S02]  /*43b0*/  IMAD.U32 R12, RZ, RZ, UR11 ;  /* 0x0000000bff0c7e24 */ /* 0x000fc4000f8e00ff */
[----:B------:R-:W-:Y:S01]  /*43c0*/  IMAD.WIDE R38, R2, 0x4, R38 ;  /* 0x0000000402267825 */ /* 0x000fe200078e0226 */
[----:B------:R-:W0:Y:S03]  /*43d0*/  LDGDEPBAR ;  /* 0x00000000000079af */ /* 0x000e260000000000 */
[----:B------:R-:W-:Y:S01]  /*43e0*/  IMAD.WIDE R42, R3, 0x4, R42 ;  /* 0x00000004032a7825 */ /* 0x000fe200078e022a */
[----:B------:R1:W-:Y:S03]  /*43f0*/  LDGSTS.E [R11+0x10000], desc[UR24][R26.64], P0 ;  /* 0x100000001a0b7fae */ /* 0x0003e60008121858 */
[----:B------:R-:W-:Y:S01]  /*4400*/  IMAD.WIDE R46, R4, 0x4, R46 ;  /* 0x00000004042e7825 */ /* 0x000fe200078e022e */
[----:B------:R-:W-:Y:S03]  /*4410*/  LDGSTS.E [R11+0x10400], desc[UR24][R34.64], P0 ;  /* 0x10400000220b7fae */ /* 0x000fe60008121858 */
        /* <DEDUP_REMOVED lines=19> */
[----:B------:R-:W4:Y:S03]  /*4550*/  S2R R90, SR_TID.X ;  /* 0x00000000005a7919 */ /* 0x000f260000002100 */
        /* <DEDUP_REMOVED lines=11> */
[----:B------:R2:W-:Y:S03]  /*4610*/  LDGSTS.E [R10+0x10200], desc[UR24][R32.64], P0 ;  /* 0x10200000200a7fae */ /* 0x0005e60008121858 */
        /* <DEDUP_REMOVED lines=8> */
[C---:B------:R-:W-:Y:S01]  /*46a0*/  IMAD.WIDE R68, R5.reuse, 0x4, R68 ;  /* 0x0000000405447825 */ /* 0x040fe200078e0244 */
[----:B------:R1:W-:Y:S03]  /*46b0*/  LDGSTS.E [R10+0x11600], desc[UR24][R52.64], P0 ;  /* 0x11600000340a7fae */ /* 0x0003e60008121858 */
[C---:B------:R-:W-:Y:S01]  /*46c0*/  IMAD.WIDE R72, R12.reuse, 0x4, R72 ;  /* 0x000000040c487825 */ /* 0x040fe200078e0248 */
[----:B------:R1:W-:Y:S03]  /*46d0*/  LDGSTS.E [R10+0x11a00], desc[UR24][R56.64], P0 ;  /* 0x11a00000380a7fae */ /* 0x0003e60008121858 */
[----:B------:R-:W-:Y:S01]  /*46e0*/  IMAD.WIDE R76, R12, 0x4, R76 ;  /* 0x000000040c4c7825 */ /* 0x000fe200078e024c */
[----:B------:R1:W-:Y:S03]  /*46f0*/  LDGSTS.E [R10+0x11e00], desc[UR24][R60.64], P0 ;  /* 0x11e000003c0a7fae */ /* 0x0003e60008121858 */
[----:B------:R-:W-:Y:S01]  /*4700*/  IMAD.WIDE R80, R5, 0x4, R80 ;  /* 0x0000000405507825 */ /* 0x000fe200078e0250 */
[----:B------:R1:W-:Y:S01]  /*4710*/  LDGSTS.E [R10+0x12200], desc[UR24][R64.64], P0 ;  /* 0x12200000400a7fae */ /* 0x0003e20008121858 */
[----:B------:R-:W-:-:S02]  /*4720*/  UISETP.GE.AND UP0, UPT, UR4, 0x80, UPT ;  /* 0x000000800400788c */ /* 0x000fc4000bf06270 */
[----:B------:R-:W-:Y:S01]  /*4730*/  IMAD.WIDE R84, R4, 0x4, R84 ;  /* 0x0000000404547825 */ /* 0x000fe200078e0254 */
[----:B------:R1:W-:Y:S03]  /*4740*/  LDGSTS.E [R10+0x12600], desc[UR24][R68.64], P0 ;  /* 0x12600000440a7fae */ /* 0x0003e60008121858 */
[----:B------:R-:W-:Y:S01]  /*4750*/  IMAD.WIDE R104, R3, 0x4, R104 ;  /* 0x0000000403687825 */ /* 0x000fe200078e0268 */
[----:B------:R1:W-:Y:S03]  /*4760*/  LDGSTS.E [R10+0x12a00], desc[UR24][R72.64], P0 ;  /* 0x12a00000480a7fae */ /* 0x0003e60008121858 */
[----:B------:R-:W-:Y:S01]  /*4770*/  IMAD.WIDE R108, R2, 0x4, R108 ;  /* 0x00000004026c7825 */ /* 0x000fe200078e026c */
[----:B------:R1:W-:Y:S04]  /*4780*/  LDGSTS.E [R10+0x12e00], desc[UR24][R76.64], P0 ;  /* 0x12e000004c0a7fae */ /* 0x0003e80008121858 */
[----:B------:R1:W-:Y:S04]  /*4790*/  LDGSTS.E [R10+0x13200], desc[UR24][R80.64], P0 ;  /* 0x13200000500a7fae */ /* 0x0003e80008121858 */
[----:B------:R1:W-:Y:S04]  /*47a0*/  LDGSTS.E [R10+0x13600], desc[UR24][R84.64], P0 ;  /* 0x13600000540a7fae */ /* 0x0003e80008121858 */
[----:B------:R2:W-:Y:S04]  /*47b0*/  LDGSTS.E [R10+0x13a00], desc[UR24][R104.64], P0 ;  /* 0x13a00000680a7fae */ /* 0x0005e80008121858 */
[----:B------:R2:W-:Y:S01]  /*47c0*/  LDGSTS.E [R10+0x13e00], desc[UR24][R108.64], P0 ;  /* 0x13e000006c0a7fae */ /* 0x0005e20008121858 */
[----:B------:R-:W-:-:S02]  /*47d0*/  PLOP3.LUT P0, PT, PT, PT, UP0, 0x40, 0x0 ;  /* 0x000000000000781c */ /* 0x000fc40003f0e808 */
[----:B----4-:R-:W-:Y:S01]  /*47e0*/  SHF.R.U32.HI R90, RZ, 0x6, R90 ;  /* 0x00000006ff5a7819 */ /* 0x010fe2000001165a */
[----:B------:R-:W0:Y:S01]  /*47f0*/  LDGDEPBAR ;  /* 0x00000000000079af */ /* 0x000e220000000000 */
[----:B---3--:R-:W-:Y:S02]  /*4800*/  CS2R R24, SRZ ;  /* 0x0000000000187805 */ /* 0x008fe4000001ff00 */
[----:B-1----:R-:W-:Y:S02]  /*4810*/  CS2R R26, SRZ ;  /* 0x00000000001a7805 */ /* 0x002fe4000001ff00 */
[----:B------:R-:W-:Y:S02]  /*4820*/  SGXT.U32 R90, R90, 0x3 ;  /* 0x000000035a5a781a */ /* 0x000fe40000000000 */
[----:B------:R-:W-:Y:S02]  /*4830*/  CS2R R28, SRZ ;  /* 0x00000000001c7805 */ /* 0x000fe4000001ff00 */
[----:B------:R-:W-:-:S02]  /*4840*/  CS2R R30, SRZ ;  /* 0x00000000001e7805 */ /* 0x000fc4000001ff00 */
[----:B--2---:R-:W-:Y:S02]  /*4850*/  CS2R R32, SRZ ;  /* 0x0000000000207805 */ /* 0x004fe4000001ff00 */
[----:B------:R-:W-:Y:S02]  /*4860*/  CS2R R34, SRZ ;  /* 0x0000000000227805 */ /* 0x000fe4000001ff00 */
[----:B------:R-:W-:Y:S02]  /*4870*/  CS2R R36, SRZ ;  /* 0x0000000000247805 */ /* 0x000fe4000001ff00 */
[----:B------:R-:W-:Y:S01]  /*4880*/  CS2R R38, SRZ ;  /* 0x0000000000267805 */ /* 0x000fe2000001ff00 */
[----:B------:R-:W-:Y:S06]  /*4890*/  @P0 BRA `(.L_x_0) ;  /* 0x00000028007c0947 */ /* 0x000fec0003800000 */
[----:B------:R-:W2:Y:S04]  /*48a0*/  LDL.LU R13, [R1+0x70] ;  /* 0x00007000010d7983 */ /* 0x000ea80000300800 */
[----:B------:R-:W3:Y:S01]  /*48b0*/  LDL.LU R16, [R1+0x90] ;  /* 0x0000900001107983 */ /* 0x000ee20000300800 */
[----:B------:R-:W-:-:S03]  /*48c0*/  IMAD.U32 R69, RZ, RZ, UR6 ;  /* 0x00000006ff457e24 */ /* 0x000fc6000f8e00ff */
[----:B------:R-:W4:Y:S01]  /*48d0*/  LDL.LU R21, [R1+0x4] ;  /* 0x0000040001157983 */ /* 0x000f220000300800 */
[----:B-----5:R-:W-:-:S03]  /*48e0*/  SHF.R.S32.HI R109, RZ, 0x1f, R88 ;  /* 0x0000001fff6d7819 */ /* 0x020fc60000011458 */
[----:B------:R-:W4:Y:S04]  /*48f0*/  LDL.LU R119, [R1+0x8] ;  /* 0x0000080001777983 */ /* 0x000f280000300800 */
[----:B------:R-:W4:Y:S04]  /*4900*/  LDL.LU R15, [R1+0xc] ;  /* 0x00000c00010f7983 */ /* 0x000f280000300800 */
[----:B------:R-:W4:Y:S01]  /*4910*/  LDL.LU R20, [R1+0x10] ;  /* 0x0000100001147983 */ /* 0x000f220000300800 */
[----:B------:R-:W-:Y:S01]  /*4920*/  USHF.R.S32.HI UR14, URZ, 0x1f, UR6 ;  /* 0x0000001f3f0e7899 */ /* 0x000fe20008011406 */
[----:B------:R-:W-:Y:S01]  /*4930*/  SHF.R.U32.HI R4, RZ, 0x5, R17 ;  /* 0x00000005ff047819 */ /* 0x000fe20000011611 */
[----:B------:R-:W-:Y:S01]  /*4940*/  IMAD.U32 R5, RZ, RZ, UR6 ;  /* 0x00000006ff057e24 */ /* 0x000fe2000f8e00ff */
[----:B------:R-:W-:-:S02]  /*4950*/  USHF.R.S32.HI UR16, URZ, 0x1f, UR11 ;  /* 0x0000001f3f107899 */ /* 0x000fc4000801140b */
[----:B------:R-:W-:Y:S01]  /*4960*/  USHF.L.U32 UR9, UR11, 0x3, URZ ;  /* 0x000000030b097899 */ /* 0x000fe2000800063f */
[----:B--2---:R-:W-:Y:S02]  /*4970*/  SHF.R.S32.HI R2, RZ, 0x1f, R13 ;  /* 0x0000001fff027819 */ /* 0x004fe4000001140d */
[----:B---3--:R-:W-:Y:S02]  /*4980*/  LEA R69, P0, R69, R16, 0x3 ;  /* 0x0000001045457211 */ /* 0x008fe400078018ff */
[----:B------:R-:W2:Y:S01]  /*4990*/  LDL.LU R16, [R1+0x14] ;  /* 0x0000140001107983 */ /* 0x000ea20000300800 */
[----:B------:R-:W-:-:S03]  /*49a0*/  SHF.L.U64.HI R68, R13, 0x2, R2 ;  /* 0x000000020d447819 */ /* 0x000fc60000010202 */
[----:B------:R-:W3:Y:S04]  /*49b0*/  LDL.LU R19, [R1+0x18] ;  /* 0x0000180001137983 */ /* 0x000ee80000300800 */
[----:B------:R-:W2:Y:S01]  /*49c0*/  LDL.LU R125, [R1+0x1c] ;  /* 0x00001c00017d7983 */ /* 0x000ea20000300800 */
[----:B------:R-:W-:Y:S01]  /*49d0*/  IMAD.U32 R3, RZ, RZ, UR14 ;  /* 0x0000000eff037e24 */ /* 0x000fe2000f8e00ff */
[----:B----4-:R-:W-:Y:S02]  /*49e0*/  SHF.R.S32.HI R2, RZ, 0x1f, R21 ;  /* 0x0000001fff027819 */ /* 0x010fe40000011415 */
[----:B------:R-:W4:Y:S01]  /*49f0*/  LDL.LU R13, [R1+0x20] ;  /* 0x00002000010d7983 */ /* 0x000f220000300800 */
[----:B------:R-:W-:-:S03]  /*4a00*/  USHF.L.U64.HI UR10, UR11, 0x3, UR16 ;  /* 0x000000030b0a7899 */ /* 0x000fc60008010210 */
[----:B------:R-:W4:Y:S01]  /*4a10*/  LDL.LU R17, [R1+0x24] ;  /* 0x0000240001117983 */ /* 0x000f220000300800 */
[----:B------:R-:W-:-:S03]  /*4a20*/  SHF.L.U64.HI R2, R21, 0x2, R2 ;  /* 0x0000000215027819 */ /* 0x000fc60000010202 */
[----:B------:R-:W4:Y:S01]  /*4a30*/  LDL.LU R112, [R1+0x28] ;  /* 0x0000280001707983 */ /* 0x000f220000300800 */
[----:B------:R-:W-:-:S03]  /*4a40*/  LEA.HI.X R68, R5, R68, R3, 0x3, P0 ;  /* 0x0000004405447211 */ /* 0x000fc600000f1c03 */
[----:B------:R-:W4:Y:S01]  /*4a50*/  LDL.LU R113, [R1+0x2c] ;  /* 0x00002c0001717983 */ /* 0x000f220000300800 */
[----:B------:R-:W-:Y:S02]  /*4a60*/  SHF.R.S32.HI R10, RZ, 0x1f, R15 ;  /* 0x0000001fff0a7819 */ /* 0x000fe4000001140f */
[----:B------:R-:W-:Y:S01]  /*4a70*/  LEA R3, P1, R15, UR9, 0x2 ;  /* 0x000000090f037c11 */ /* 0x000fe2000f8210ff */
[----:B------:R-:W4:Y:S04]  /*4a80*/  LDL.LU R23, [R1+0x30] ;  /* 0x0000300001177983 */ /* 0x000f280000300800 */
[----:B------:R-:W4:Y:S01]  /*4a90*/  LDL.LU R21, [R1+0x34] ;  /* 0x0000340001157983 */ /* 0x000f220000300800 */
[----:B------:R-:W-:Y:S02]  /*4aa0*/  SHF.R.S32.HI R8, RZ, 0x1f, R119 ;  /* 0x0000001fff087819 */ /* 0x000fe40000011477 */
[----:B------:R-:W-:Y:S01]  /*4ab0*/  LEA R67, P0, R119, UR9, 0x2 ;  /* 0x0000000977437c11 */ /* 0x000fe2000f8010ff */
[----:B------:R-:W4:Y:S01]  /*4ac0*/  LDL.LU R124, [R1+0x38] ;  /* 0x00003800017c7983 */ /* 0x000f220000300800 */
[----:B------:R-:W-:-:S02]  /*4ad0*/  LEA.HI.X R10, R15, UR10, R10, 0x2, P1 ;  /* 0x0000000a0f0a7c11 */ /* 0x000fc400088f140a */
[----:B------:R-:W-:Y:S01]  /*4ae0*/  LEA.HI.X R8, R119, UR10, R8, 0x2, P0 ;  /* 0x0000000a77087c11 */ /* 0x000fe200080f1408 */
[----:B------:R-:W4:Y:S04]  /*4af0*/  LDL.LU R110, [R1+0x3c] ;  /* 0x00003c00016e7983 */ /* 0x000f280000300800 */
[----:B------:R-:W4:Y:S04]  /*4b00*/  LDL.LU R111, [R1+0x40] ;  /* 0x00004000016f7983 */ /* 0x000f280000300800 */
[----:B------:R-:W4:Y:S01]  /*4b10*/  LDL.LU R119, [R1+0x44] ;  /* 0x0000440001777983 */ /* 0x000f220000300800 */
[----:B--2---:R-:W-:-:S02]  /*4b20*/  SHF.R.S32.HI R18, RZ, 0x1f, R125 ;  /* 0x0000001fff127819 */ /* 0x004fc4000001147d */
[----:B------:R-:W-:-:S04]  /*4b30*/  LEA R7, P1, R125, UR9, 0x2 ;  /* 0x000000097d077c11 */ /* 0x000fc8000f8210ff */
[----:B------:R-:W-:Y:S02]  /*4b40*/  LEA.HI.X R18, R125, UR10, R18, 0x2, P1 ;  /* 0x0000000a7d127c11 */ /* 0x000fe400088f1412 */
[----:B------:R-:W2:Y:S01]  /*4b50*/  LDL.LU R125, [R1+0x48] ;  /* 0x00004800017d7983 */ /* 0x000ea20000300800 */
[----:B------:R-:W-:Y:S02]  /*4b60*/  R2UR UR7, R4 ;  /* 0x00000000040772ca */ /* 0x000fe400000e0000 */
[----:B------:R-:W-:Y:S01]  /*4b70*/  SHF.R.S32.HI R12, RZ, 0x1f, R20 ;  /* 0x0000001fff0c7819 */ /* 0x000fe20000011414 */
[----:B------:R-:W2:Y:S01]  /*4b80*/  LDL.LU R63, [R1+0x4c] ;  /* 0x00004c00013f7983 */ /* 0x000ea20000300800 */
[----:B------:R-:W-:Y:S02]  /*4b90*/  SHF.R.S32.HI R14, RZ, 0x1f, R16 ;  /* 0x0000001fff0e7819 */ /* 0x000fe40000011410 */
[----:B------:R-:W-:Y:S01]  /*4ba0*/  LEA R4, P2, R20, UR9, 0x2 ;  /* 0x0000000914047c11 */ /* 0x000fe2000f8410ff */
[----:B------:R-:W2:Y:S01]  /*4bb0*/  LDL.LU R59, [R1+0x50] ;  /* 0x00005000013b7983 */ /* 0x000ea20000300800 */
[----:B------:R-:W-:-:S02]  /*4bc0*/  LEA R5, P3, R16, UR9, 0x2 ;  /* 0x0000000910057c11 */ /* 0x000fc4000f8610ff */
[----:B------:R-:W-:Y:S01]  /*4bd0*/  LEA.HI.X R12, R20, UR10, R12, 0x2, P2 ;  /* 0x0000000a140c7c11 */ /* 0x000fe200090f140c */
[----:B------:R-:W2:Y:S01]  /*4be0*/  LDL.LU R55, [R1+0x54] ;  /* 0x0000540001377983 */ /* 0x000ea20000300800 */
[----:B------:R-:W-:Y:S02]  /*4bf0*/  LEA.HI.X R14, R16, UR10, R14, 0x2, P3 ;  /* 0x0000000a100e7c11 */ /* 0x000fe400098f140e */
[----:B---3--:R-:W-:Y:S01]  /*4c00*/  SHF.R.S32.HI R16, RZ, 0x1f, R19 ;  /* 0x0000001fff107819 */ /* 0x008fe20000011413 */
[----:B------:R-:W3:Y:S01]  /*4c10*/  LDL.LU R74, [R1+0x5c] ;  /* 0x00005c00014a7983 */ /* 0x000ee20000300800 */
[----:B----4-:R-:W-:Y:S02]  /*4c20*/  SHF.R.S32.HI R20, RZ, 0x1f, R13 ;  /* 0x0000001fff147819 */ /* 0x010fe4000001140d */
[----:B------:R-:W-:Y:S01]  /*4c30*/  SHF.R.S32.HI R22, RZ, 0x1f, R17 ;  /* 0x0000001fff167819 */ /* 0x000fe20000011411 */
[----:B------:R-:W4:Y:S01]  /*4c40*/  LDL.LU R75, [R1+0x60] ;  /* 0x00006000014b7983 */ /* 0x000f220000300800 */
[----:B------:R-:W-:-:S02]  /*4c50*/  LEA R6, P0, R19, UR9, 0x2 ;  /* 0x0000000913067c11 */ /* 0x000fc4000f8010ff */
[----:B------:R-:W-:Y:S01]  /*4c60*/  LEA R9, P2, R13, UR9, 0x2 ;  /* 0x000000090d097c11 */ /* 0x000fe2000f8410ff */
[----:B------:R-:W4:Y:S01]  /*4c70*/  LDL.LU R70, [R1+0x64] ;  /* 0x0000640001467983 */ /* 0x000f220000300800 */
[----:B------:R-:W-:Y:S02]  /*4c80*/  LEA R11, P3, R17, UR9, 0x2 ;  /* 0x00000009110b7c11 */ /* 0x000fe4000f8610ff */
[----:B------:R-:W-:Y:S01]  /*4c90*/  LEA.HI.X R16, R19, UR10, R16, 0x2, P0 ;  /* 0x0000000a13107c11 */ /* 0x000fe200080f1410 */
[----:B------:R-:W3:Y:S01]  /*4ca0*/  LDL.LU R66, [R1+0x68] ;  /* 0x0000680001427983 */ /* 0x000ee20000300800 */
[----:B------:R-:W-:Y:S02]  /*4cb0*/  LEA.HI.X R20, R13, UR10, R20, 0x2, P2 ;  /* 0x0000000a0d147c11 */ /* 0x000fe400090f1414 */
[----:B------:R-:W-:Y:S01]  /*4cc0*/  LEA.HI.X R22, R17, UR10, R22, 0x2, P3 ;  /* 0x0000000a11167c11 */ /* 0x000fe200098f1416 */
[----:B------:R-:W4:Y:S01]  /*4cd0*/  LDL.LU R71, [R1+0x6c] ;  /* 0x00006c0001477983 */ /* 0x000f220000300800 */
[----:B------:R-:W-:-:S02]  /*4ce0*/  SHF.R.S32.HI R40, RZ, 0x1f, R112 ;  /* 0x0000001fff287819 */ /* 0x000fc40000011470 */
[----:B------:R-:W-:Y:S02]  /*4cf0*/  SHF.R.S32.HI R46, RZ, 0x1f, R21 ;  /* 0x0000001fff2e7819 */ /* 0x000fe40000011415 */
[----:B------:R-:W-:Y:S02]  /*4d00*/  LEA R13, P0, R112, UR9, 0x2 ;  /* 0x00000009700d7c11 */ /* 0x000fe4000f8010ff */
[----:B------:R-:W-:Y:S02]  /*4d10*/  LEA R19, P3, R21, UR9, 0x2 ;  /* 0x0000000915137c11 */ /* 0x000fe4000f8610ff */
[----:B------:R-:W-:Y:S02]  /*4d20*/  SHF.R.S32.HI R42, RZ, 0x1f, R113 ;  /* 0x0000001fff2a7819 */ /* 0x000fe40000011471 */
[----:B------:R-:W-:Y:S02]  /*4d30*/  SHF.R.S32.HI R44, RZ, 0x1f, R23 ;  /* 0x0000001fff2c7819 */ /* 0x000fe40000011417 */
[----:B------:R-:W-:-:S02]  /*4d40*/  LEA R15, P1, R113, UR9, 0x2 ;  /* 0x00000009710f7c11 */ /* 0x000fc4000f8210ff */
[----:B------:R-:W-:Y:S02]  /*4d50*/  LEA R17, P2, R23, UR9, 0x2 ;  /* 0x0000000917117c11 */ /* 0x000fe4000f8410ff */
[----:B------:R-:W-:Y:S02]  /*4d60*/  LEA.HI.X R40, R112, UR10, R40, 0x2, P0 ;  /* 0x0000000a70287c11 */ /* 0x000fe400080f1428 */
[----:B------:R-:W-:Y:S01]  /*4d70*/  LEA.HI.X R46, R21, UR10, R46, 0x2, P3 ;  /* 0x0000000a152e7c11 */ /* 0x000fe200098f142e */
[----:B------:R-:W4:Y:S01]  /*4d80*/  LDL.LU R112, [R1+0x74] ;  /* 0x0000740001707983 */ /* 0x000f220000300800 */
[----:B------:R-:W-:Y:S02]  /*4d90*/  SHF.R.S32.HI R48, RZ, 0x1f, R124 ;  /* 0x0000001fff307819 */ /* 0x000fe4000001147c */
[----:B------:R-:W-:Y:S02]  /*4da0*/  LEA R21, P0, R124, UR9, 0x2 ;  /* 0x000000097c157c11 */ /* 0x000fe4000f8010ff */
[----:B------:R-:W-:-:S02]  /*4db0*/  LEA.HI.X R42, R113, UR10, R42, 0x2, P1 ;  /* 0x0000000a712a7c11 */ /* 0x000fc400088f142a */
[----:B------:R-:W-:Y:S01]  /*4dc0*/  LEA.HI.X R44, R23, UR10, R44, 0x2, P2 ;  /* 0x0000000a172c7c11 */ /* 0x000fe200090f142c */
[----:B------:R-:W4:Y:S01]  /*4dd0*/  LDL.LU R113, [R1+0x78] ;  /* 0x0000780001717983 */ /* 0x000f220000300800 */
[----:B------:R-:W-:Y:S02]  /*4de0*/  SHF.R.S32.HI R50, RZ, 0x1f, R110 ;  /* 0x0000001fff327819 */ /* 0x000fe4000001146e */
[----:B------:R-:W-:Y:S02]  /*4df0*/  LEA R23, P1, R110, UR9, 0x2 ;  /* 0x000000096e177c11 */ /* 0x000fe4000f8210ff */
[----:B------:R-:W-:Y:S02]  /*4e00*/  SHF.R.S32.HI R52, RZ, 0x1f, R111 ;  /* 0x0000001fff347819 */ /* 0x000fe4000001146f */
[----:B------:R-:W-:Y:S02]  /*4e10*/  LEA R41, P2, R111, UR9, 0x2 ;  /* 0x000000096f297c11 */ /* 0x000fe4000f8410ff */
[----:B------:R-:W-:-:S02]  /*4e20*/  SHF.R.S32.HI R54, RZ, 0x1f, R119 ;  /* 0x0000001fff367819 */ /* 0x000fc40000011477 */
[----:B------:R-:W-:Y:S02]  /*4e30*/  LEA R43, P3, R119, UR9, 0x2 ;  /* 0x00000009772b7c11 */ /* 0x000fe4000f8610ff */
[----:B------:R-:W-:Y:S02]  /*4e40*/  LEA.HI.X R48, R124, UR10, R48, 0x2, P0 ;  /* 0x0000000a7c307c11 */ /* 0x000fe400080f1430 */
[----:B------:R-:W4:Y:S01]  /*4e50*/  LDL.LU R124, [R1+0x7c] ;  /* 0x00007c00017c7983 */ /* 0x000f220000300800 */
[----:B------:R-:W-:Y:S02]  /*4e60*/  LEA.HI.X R50, R110, UR10, R50, 0x2, P1 ;  /* 0x0000000a6e327c11 */ /* 0x000fe400088f1432 */
[----:B------:R-:W-:Y:S01]  /*4e70*/  LEA.HI.X R52, R111, UR10, R52, 0x2, P2 ;  /* 0x0000000a6f347c11 */ /* 0x000fe200090f1434 */
[----:B------:R-:W4:Y:S01]  /*4e80*/  LDL.LU R110, [R1+0x80] ;  /* 0x00008000016e7983 */ /* 0x000f220000300800 */
[----:B------:R-:W-:-:S03]  /*4e90*/  LEA.HI.X R54, R119, UR10, R54, 0x2, P3 ;  /* 0x0000000a77367c11 */ /* 0x000fc600098f1436 */
[----:B------:R-:W4:Y:S04]  /*4ea0*/  LDL.LU R111, [R1+0x84] ;  /* 0x00008400016f7983 */ /* 0x000f280000300800 */
[----:B------:R-:W4:Y:S01]  /*4eb0*/  LDL.LU R119, [R1+0x88] ;  /* 0x0000880001777983 */ /* 0x000f220000300800 */
[----:B--2---:R-:W-:Y:S02]  /*4ec0*/  SHF.R.S32.HI R56, RZ, 0x1f, R125 ;  /* 0x0000001fff387819 */ /* 0x004fe4000001147d */
[----:B------:R-:W-:-:S04]  /*4ed0*/  LEA R45, P0, R125, UR9, 0x2 ;  /* 0x000000097d2d7c11 */ /* 0x000fc8000f8010ff */
[----:B------:R-:W-:Y:S02]  /*4ee0*/  LEA.HI.X R56, R125, UR10, R56, 0x2, P0 ;  /* 0x0000000a7d387c11 */ /* 0x000fe400080f1438 */
[----:B------:R-:W2:Y:S01]  /*4ef0*/  LDL.LU R125, [R1+0x8c] ;  /* 0x00008c00017d7983 */ /* 0x000ea20000300800 */
[----:B------:R-:W-:Y:S02]  /*4f00*/  SHF.R.S32.HI R60, RZ, 0x1f, R59 ;  /* 0x0000001fff3c7819 */ /* 0x000fe4000001143b */
[----:B------:R-:W-:Y:S02]  /*4f10*/  LEA R49, P2, R59, UR9, 0x2 ;  /* 0x000000093b317c11 */ /* 0x000fe4000f8410ff */
[----:B------:R-:W-:Y:S02]  /*4f20*/  SHF.R.S32.HI R61, RZ, 0x1f, R55 ;  /* 0x0000001fff3d7819 */ /* 0x000fe40000011437 */
[----:B------:R-:W-:Y:S02]  /*4f30*/  LEA R51, P3, R55, UR9, 0x2 ;  /* 0x0000000937337c11 */ /* 0x000fe4000f8610ff */
[----:B------:R-:W-:-:S02]  /*4f40*/  LEA.HI.X R60, R59, UR10, R60, 0x2, P2 ;  /* 0x0000000a3b3c7c11 */ /* 0x000fc400090f143c */
[----:B------:R-:W-:Y:S02]  /*4f50*/  LEA.HI.X R61, R55, UR10, R61, 0x2, P3 ;  /* 0x0000000a373d7c11 */ /* 0x000fe400098f143d */
[----:B------:R-:W-:Y:S02]  /*4f60*/  SHF.R.S32.HI R58, RZ, 0x1f, R63 ;  /* 0x0000001fff3a7819 */ /* 0x000fe4000001143f */
[----:B---3--:R-:W-:Y:S02]  /*4f70*/  SHF.R.S32.HI R65, RZ, 0x1f, R66 ;  /* 0x0000001fff417819 */ /* 0x008fe40000011442 */
[C---:B------:R-:W-:Y:S02]  /*4f80*/  LEA R59, P3, R66.reuse, UR9, 0x2 ;  /* 0x00000009423b7c11 */ /* 0x040fe4000f8610ff */
[----:B------:R-:W-:Y:S02]  /*4f90*/  LEA R47, P1, R63, UR9, 0x2 ;  /* 0x000000093f2f7c11 */ /* 0x000fe4000f8210ff */
[----:B------:R-:W-:-:S02]  /*4fa0*/  LEA.HI.X R65, R66, UR10, R65, 0x2, P3 ;  /* 0x0000000a42417c11 */ /* 0x000fc400098f1441 */
[----:B------:R-:W-:Y:S02]  /*4fb0*/  SHF.L.U64.HI R109, R88, 0x2, R109 ;  /* 0x00000002586d7819 */ /* 0x000fe4000001026d */
[----:B------:R-:W-:Y:S02]  /*4fc0*/  LEA.HI.X R58, R63, UR10, R58, 0x2, P1 ;  /* 0x0000000a3f3a7c11 */ /* 0x000fe400088f143a */
[----:B------:R-:W-:Y:S02]  /*4fd0*/  SHF.R.S32.HI R62, RZ, 0x1f, R74 ;  /* 0x0000001fff3e7819 */ /* 0x000fe4000001144a */
[----:B----4-:R-:W-:Y:S02]  /*4fe0*/  SHF.R.S32.HI R63, RZ, 0x1f, R75 ;  /* 0x0000001fff3f7819 */ /* 0x010fe4000001144b */
[----:B------:R-:W-:Y:S02]  /*4ff0*/  SHF.R.S32.HI R64, RZ, 0x1f, R70 ;  /* 0x0000001fff407819 */ /* 0x000fe40000011446 */
[----:B------:R-:W-:-:S02]  /*5000*/  LEA R53, P0, R74, UR9, 0x2 ;  /* 0x000000094a357c11 */ /* 0x000fc4000f8010ff */
[C---:B------:R-:W-:Y:S02]  /*5010*/  LEA R55, P1, R75.reuse, UR9, 0x2 ;  /* 0x000000094b377c11 */ /* 0x040fe4000f8210ff */
[----:B------:R-:W-:Y:S02]  /*5020*/  LEA R57, P2, R70, UR9, 0x2 ;  /* 0x0000000946397c11 */ /* 0x000fe4000f8410ff */
[----:B------:R-:W-:Y:S02]  /*5030*/  LEA.HI.X R62, R74, UR10, R62, 0x2, P0 ;  /* 0x0000000a4a3e7c11 */ /* 0x000fe400080f143e */
[----:B------:R-:W-:Y:S02]  /*5040*/  LEA.HI.X R63, R75, UR10, R63, 0x2, P1 ;  /* 0x0000000a4b3f7c11 */ /* 0x000fe400088f143f */
[----:B------:R-:W-:Y:S02]  /*5050*/  LEA.HI.X R64, R70, UR10, R64, 0x2, P2 ;  /* 0x0000000a46407c11 */ /* 0x000fe400090f1440 */
[----:B------:R-:W-:-:S02]  /*5060*/  SHF.R.S32.HI R66, RZ, 0x1f, R71 ;  /* 0x0000001fff427819 */ /* 0x000fc40000011447 */
[----:B------:R-:W-:Y:S02]  /*5070*/  SHF.R.S32.HI R75, RZ, 0x1f, R112 ;  /* 0x0000001fff4b7819 */ /* 0x000fe40000011470 */
[----:B------:R-:W-:Y:S02]  /*5080*/  SHF.R.S32.HI R77, RZ, 0x1f, R113 ;  /* 0x0000001fff4d7819 */ /* 0x000fe40000011471 */
[----:B------:R-:W-:Y:S02]  /*5090*/  LEA R74, P0, R71, UR9, 0x2 ;  /* 0x00000009474a7c11 */ /* 0x000fe4000f8010ff */
[----:B------:R-:W-:Y:S02]  /*50a0*/  SHF.R.S32.HI R79, RZ, 0x1f, R124 ;  /* 0x0000001fff4f7819 */ /* 0x000fe4000001147c */
[----:B------:R-:W-:-:S04]  /*50b0*/  LEA R80, P3, R124, UR9, 0x2 ;  /* 0x000000097c507c11 */ /* 0x000fc8000f8610ff */
[----:B------:R-:W-:Y:S02]  /*50c0*/  LEA.HI.X R79, R124, UR10, R79, 0x2, P3 ;  /* 0x0000000a7c4f7c11 */ /* 0x000fe400098f144f */
[C---:B------:R-:W-:Y:S02]  /*50d0*/  LEA R76, P1, R112.reuse, UR9, 0x2 ;  /* 0x00000009704c7c11 */ /* 0x040fe4000f8210ff */
[----:B------:R-:W-:Y:S02]  /*50e0*/  LEA R78, P2, R113, UR9, 0x2 ;  /* 0x00000009714e7c11 */ /* 0x000fe4000f8410ff */
[----:B------:R-:W-:Y:S02]  /*50f0*/  LEA.HI.X R66, R71, UR10, R66, 0x2, P0 ;  /* 0x0000000a47427c11 */ /* 0x000fe400080f1442 */
[----:B------:R-:W-:Y:S02]  /*5100*/  LEA.HI.X R75, R112, UR10, R75, 0x2, P1 ;  /* 0x0000000a704b7c11 */ /* 0x000fe400088f144b */
[----:B------:R-:W-:-:S02]  /*5110*/  LEA.HI.X R77, R113, UR10, R77, 0x2, P2 ;  /* 0x0000000a714d7c11 */ /* 0x000fc400090f144d */
[----:B------:R-:W-:Y:S02]  /*5120*/  SHF.R.S32.HI R81, RZ, 0x1f, R110 ;  /* 0x0000001fff517819 */ /* 0x000fe4000001146e */
[----:B------:R-:W-:Y:S02]  /*5130*/  SHF.R.S32.HI R83, RZ, 0x1f, R111 ;  /* 0x0000001fff537819 */ /* 0x000fe4000001146f */
[----:B------:R-:W-:Y:S02]  /*5140*/  SHF.R.S32.HI R85, RZ, 0x1f, R119 ;  /* 0x0000001fff557819 */ /* 0x000fe40000011477 */
[----:B------:R-:W-:Y:S02]  /*5150*/  LEA R82, P0, R110, UR9, 0x2 ;  /* 0x000000096e527c11 */ /* 0x000fe4000f8010ff */
[----:B------:R-:W-:Y:S02]  /*5160*/  LEA R84, P1, R111, UR9, 0x2 ;  /* 0x000000096f547c11 */ /* 0x000fe4000f8210ff */
[----:B------:R-:W-:-:S02]  /*5170*/  LEA R86, P2, R119, UR9, 0x2 ;  /* 0x0000000977567c11 */ /* 0x000fc4000f8410ff */
[----:B------:R-:W-:Y:S02]  /*5180*/  IADD3 R67, P4, R67, UR20, RZ ;  /* 0x0000001443437c10 */ /* 0x000fe4000ff9e0ff */
[----:B------:R-:W-:Y:S02]  /*5190*/  IADD3 R3, P5, R3, UR20, RZ ;  /* 0x0000001403037c10 */ /* 0x000fe4000ffbe0ff */
[----:B------:R-:W-:Y:S02]  /*51a0*/  LEA.HI.X R81, R110, UR10, R81, 0x2, P0 ;  /* 0x0000000a6e517c11 */ /* 0x000fe400080f1451 */
[----:B------:R-:W-:Y:S02]  /*51b0*/  LEA.HI.X R83, R111, UR10, R83, 0x2, P1 ;  /* 0x0000000a6f537c11 */ /* 0x000fe400088f1453 */
[----:B------:R-:W-:Y:S02]  /*51c0*/  LEA.HI.X R85, R119, UR10, R85, 0x2, P2 ;  /* 0x0000000a77557c11 */ /* 0x000fe400090f1455 */
[----:B------:R-:W-:-:S02]  /*51d0*/  IADD3.X R8, R8, UR21, RZ, P4, !PT ;  /* 0x0000001508087c10 */ /* 0x000fc4000a7fe4ff */
[----:B------:R-:W-:Y:S02]  /*51e0*/  IADD3.X R10, R10, UR21, RZ, P5, !PT ;  /* 0x000000150a0a7c10 */ /* 0x000fe4000affe4ff */
[----:B------:R-:W-:Y:S02]  /*51f0*/  IADD3 R5, P2, R5, UR20, RZ ;  /* 0x0000001405057c10 */ /* 0x000fe4000ff5e0ff */
[----:B------:R-:W-:Y:S02]  /*5200*/  IADD3 R6, P1, R6, UR20, RZ ;  /* 0x0000001406067c10 */ /* 0x000fe4000ff3e0ff */
[----:B------:R-:W-:Y:S02]  /*5210*/  IADD3 R7, P0, R7, UR20, RZ ;  /* 0x0000001407077c10 */ /* 0x000fe4000ff1e0ff */
[----:B------:R-:W-:Y:S02]  /*5220*/  IADD3 R9, P4, R9, UR20, RZ ;  /* 0x0000001409097c10 */ /* 0x000fe4000ff9e0ff */
[----:B------:R-:W-:-:S02]  /*5230*/  IADD3 R11, P5, R11, UR20, RZ ;  /* 0x000000140b0b7c10 */ /* 0x000fc4000ffbe0ff */
[----:B------:R-:W-:Y:S02]  /*5240*/  IADD3.X R14, R14, UR21, RZ, P2, !PT ;  /* 0x000000150e0e7c10 */ /* 0x000fe400097fe4ff */
[----:B------:R-:W-:Y:S02]  /*5250*/  IADD3.X R16, R16, UR21, RZ, P1, !PT ;  /* 0x0000001510107c10 */ /* 0x000fe40008ffe4ff */
[----:B------:R-:W-:Y:S02]  /*5260*/  IADD3.X R18, R18, UR21, RZ, P0, !PT ;  /* 0x0000001512127c10 */ /* 0x000fe400087fe4ff */
[----:B------:R-:W-:Y:S02]  /*5270*/  IADD3.X R20, R20, UR21, RZ, P4, !PT ;  /* 0x0000001514147c10 */ /* 0x000fe4000a7fe4ff */
[----:B------:R-:W-:Y:S02]  /*5280*/  IADD3.X R22, R22, UR21, RZ, P5, !PT ;  /* 0x0000001516167c10 */ /* 0x000fe4000affe4ff */
[----:B------:R-:W-:-:S02]  /*5290*/  IADD3 R15, P2, R15, UR20, RZ ;  /* 0x000000140f0f7c10 */ /* 0x000fc4000ff5e0ff */
[----:B------:R-:W-:Y:S02]  /*52a0*/  IADD3 R17, P1, R17, UR20, RZ ;  /* 0x0000001411117c10 */ /* 0x000fe4000ff3e0ff */
[----:B------:R-:W-:Y:S02]  /*52b0*/  IADD3 R19, P0, R19, UR20, RZ ;  /* 0x0000001413137c10 */ /* 0x000fe4000ff1e0ff */
[----:B------:R-:W-:Y:S02]  /*52c0*/  IADD3 R21, P4, R21, UR20, RZ ;  /* 0x0000001415157c10 */ /* 0x000fe4000ff9e0ff */
[----:B------:R-:W-:Y:S02]  /*52d0*/  IADD3 R23, P5, R23, UR20, RZ ;  /* 0x0000001417177c10 */ /* 0x000fe4000ffbe0ff */
[----:B------:R-:W-:Y:S02]  /*52e0*/  SHF.R.S32.HI R108, RZ, 0x1f, R103 ;  /* 0x0000001fff6c7819 */ /* 0x000fe40000011467 */
[----:B------:R-:W-:-:S02]  /*52f0*/  IADD3.X R42, R42, UR21, RZ, P2, !PT ;  /* 0x000000152a2a7c10 */ /* 0x000fc400097fe4ff */
[----:B------:R-:W-:Y:S02]  /*5300*/  IADD3.X R44, R44, UR21, RZ, P1, !PT ;  /* 0x000000152c2c7c10 */ /* 0x000fe40008ffe4ff */
[----:B------:R-:W-:Y:S02]  /*5310*/  IADD3.X R46, R46, UR21, RZ, P0, !PT ;  /* 0x000000152e2e7c10 */ /* 0x000fe400087fe4ff */
[----:B------:R-:W-:Y:S02]  /*5320*/  IADD3.X R48, R48, UR21, RZ, P4, !PT ;  /* 0x0000001530307c10 */ /* 0x000fe4000a7fe4ff */
[----:B------:R-:W-:Y:S02]  /*5330*/  IADD3.X R50, R50, UR21, RZ, P5, !PT ;  /* 0x0000001532327c10 */ /* 0x000fe4000affe4ff */
[----:B------:R-:W-:Y:S02]  /*5340*/  IADD3 R43, P2, R43, UR20, RZ ;  /* 0x000000142b2b7c10 */ /* 0x000fe4000ff5e0ff */
[----:B------:R-:W-:-:S02]  /*5350*/  IADD3 R45, P1, R45, UR20, RZ ;  /* 0x000000142d2d7c10 */ /* 0x000fc4000ff3e0ff */
[----:B------:R-:W-:Y:S02]  /*5360*/  IADD3 R47, P0, R47, UR20, RZ ;  /* 0x000000142f2f7c10 */ /* 0x000fe4000ff1e0ff */
[----:B------:R-:W-:Y:S02]  /*5370*/  IADD3 R49, P4, R49, UR20, RZ ;  /* 0x0000001431317c10 */ /* 0x000fe4000ff9e0ff */
[----:B------:R-:W-:Y:S02]  /*5380*/  IADD3 R51, P5, R51, UR20, RZ ;  /* 0x0000001433337c10 */ /* 0x000fe4000ffbe0ff */
[----:B------:R-:W-:Y:S02]  /*5390*/  SHF.L.U64.HI R108, R103, 0x2, R108 ;  /* 0x00000002676c7819 */ /* 0x000fe4000001026c */
[----:B------:R-:W-:Y:S02]  /*53a0*/  SHF.R.S32.HI R104, RZ, 0x1f, R117 ;  /* 0x0000001fff687819 */ /* 0x000fe40000011475 */
[----:B------:R-:W-:-:S02]  /*53b0*/  SHF.R.S32.HI R103, RZ, 0x1f, R118 ;  /* 0x0000001fff677819 */ /* 0x000fc40000011476 */
[C---:B------:R-:W-:Y:S02]  /*53c0*/  LOP3.LUT R110, R90.reuse, 0x78, RZ, 0xfc, !PT ;  /* 0x000000785a6e7812 */ /* 0x040fe400078efcff */
[----:B------:R-:W-:Y:S02]  /*53d0*/  LOP3.LUT R111, R90, 0x70, RZ, 0xfc, !PT ;  /* 0x000000705a6f7812 */ /* 0x000fe400078efcff */
[----:B------:R-:W-:Y:S02]  /*53e0*/  IADD3.X R54, R54, UR21, RZ, P2, !PT ;  /* 0x0000001536367c10 */ /* 0x000fe400097fe4ff */
[----:B------:R-:W-:Y:S02]  /*53f0*/  IADD3.X R56, R56, UR21, RZ, P1, !PT ;  /* 0x0000001538387c10 */ /* 0x000fe40008ffe4ff */
[----:B------:R-:W-:Y:S02]  /*5400*/  IADD3.X R58, R58, UR21, RZ, P0, !PT ;  /* 0x000000153a3a7c10 */ /* 0x000fe400087fe4ff */
[----:B------:R-:W-:-:S02]  /*5410*/  IADD3.X R60, R60, UR21, RZ, P4, !PT ;  /* 0x000000153c3c7c10 */ /* 0x000fc4000a7fe4ff */
[----:B------:R-:W-:Y:S02]  /*5420*/  IADD3.X R61, R61, UR21, RZ, P5, !PT ;  /* 0x000000153d3d7c10 */ /* 0x000fe4000affe4ff */
[----:B------:R-:W-:Y:S02]  /*5430*/  SHF.R.S32.HI R107, RZ, 0x1f, R114 ;  /* 0x0000001fff6b7819 */ /* 0x000fe40000011472 */
[----:B------:R-:W-:Y:S02]  /*5440*/  IADD3 R55, P2, R55, UR20, RZ ;  /* 0x0000001437377c10 */ /* 0x000fe4000ff5e0ff */
[----:B------:R-:W-:Y:S02]  /*5450*/  IADD3 R57, P1, R57, UR20, RZ ;  /* 0x0000001439397c10 */ /* 0x000fe4000ff3e0ff */
[----:B------:R-:W-:Y:S02]  /*5460*/  IADD3 R59, P0, R59, UR20, RZ ;  /* 0x000000143b3b7c10 */ /* 0x000fe4000ff1e0ff */
[----:B------:R-:W-:-:S02]  /*5470*/  IADD3 R74, P4, R74, UR20, RZ ;  /* 0x000000144a4a7c10 */ /* 0x000fc4000ff9e0ff */
[----:B------:R-:W-:Y:S02]  /*5480*/  IADD3 R76, P5, R76, UR20, RZ ;  /* 0x000000144c4c7c10 */ /* 0x000fe4000ffbe0ff */
[----:B------:R-:W-:Y:S01]  /*5490*/  SHF.L.U64.HI R104, R117, 0x2, R104 ;  /* 0x0000000275687819 */ /* 0x000fe20000010268 */
[----:B------:R-:W-:Y:S01]  /*54a0*/  IMAD R117, R111, UR18, RZ ;  /* 0x000000126f757c24 */ /* 0x000fe2000f8e02ff */
[----:B------:R-:W-:Y:S01]  /*54b0*/  SHF.L.U64.HI R103, R118, 0x2, R103 ;  /* 0x0000000276677819 */ /* 0x000fe20000010267 */
[----:B------:R-:W-:Y:S01]  /*54c0*/  IMAD R118, R110, UR18, RZ ;  /* 0x000000126e767c24 */ /* 0x000fe2000f8e02ff */
[----:B------:R-:W-:Y:S02]  /*54d0*/  SHF.R.S32.HI R106, RZ, 0x1f, R115 ;  /* 0x0000001fff6a7819 */ /* 0x000fe40000011473 */
[----:B------:R-:W-:Y:S02]  /*54e0*/  SHF.L.U64.HI R107, R114, 0x2, R107 ;  /* 0x00000002726b7819 */ /* 0x000fe4000001026b */
[----:B------:R-:W-:-:S02]  /*54f0*/  SHF.R.S32.HI R105, RZ, 0x1f, R116 ;  /* 0x0000001fff697819 */ /* 0x000fc40000011474 */
[----:B------:R-:W-:Y:S02]  /*5500*/  LOP3.LUT R119, R90, 0x68, RZ, 0xfc, !PT ;  /* 0x000000685a777812 */ /* 0x000fe400078efcff */
[----:B------:R-:W-:Y:S02]  /*5510*/  IADD3.X R63, R63, UR21, RZ, P2, !PT ;  /* 0x000000153f3f7c10 */ /* 0x000fe400097fe4ff */
[----:B------:R-:W-:Y:S02]  /*5520*/  IADD3.X R64, R64, UR21, RZ, P1, !PT ;  /* 0x0000001540407c10 */ /* 0x000fe40008ffe4ff */
[----:B------:R-:W-:Y:S02]  /*5530*/  IADD3.X R65, R65, UR21, RZ, P0, !PT ;  /* 0x0000001541417c10 */ /* 0x000fe400087fe4ff */
[----:B------:R-:W-:Y:S02]  /*5540*/  IADD3.X R66, R66, UR21, RZ, P4, !PT ;  /* 0x0000001542427c10 */ /* 0x000fe4000a7fe4ff */
[----:B------:R-:W-:-:S02]  /*5550*/  IADD3.X R75, R75, UR21, RZ, P5, !PT ;  /* 0x000000154b4b7c10 */ /* 0x000fc4000affe4ff */
[----:B------:R-:W-:Y:S02]  /*5560*/  IADD3 R80, P2, R80, UR20, RZ ;  /* 0x0000001450507c10 */ /* 0x000fe4000ff5e0ff */
[----:B------:R-:W-:Y:S02]  /*5570*/  IADD3 R82, P1, R82, UR20, RZ ;  /* 0x0000001452527c10 */ /* 0x000fe4000ff3e0ff */
[----:B------:R-:W-:Y:S02]  /*5580*/  IADD3 R84, P0, R84, UR20, RZ ;  /* 0x0000001454547c10 */ /* 0x000fe4000ff1e0ff */
[----:B------:R-:W-:Y:S02]  /*5590*/  IADD3 R86, P4, R86, UR20, RZ ;  /* 0x0000001456567c10 */ /* 0x000fe4000ff9e0ff */
[----:B------:R-:W-:Y:S02]  /*55a0*/  SHF.R.S32.HI R110, RZ, 0x1f, R96 ;  /* 0x0000001fff6e7819 */ /* 0x000fe40000011460 */
[----:B------:R-:W-:-:S02]  /*55b0*/  SHF.R.S32.HI R111, RZ, 0x1f, R97 ;  /* 0x0000001fff6f7819 */ /* 0x000fc40000011461 */
[----:B------:R-:W-:Y:S02]  /*55c0*/  SHF.R.S32.HI R112, RZ, 0x1f, R94 ;  /* 0x0000001fff707819 */ /* 0x000fe4000001145e */
[----:B------:R-:W-:Y:S02]  /*55d0*/  SHF.R.S32.HI R113, RZ, 0x1f, R95 ;  /* 0x0000001fff717819 */ /* 0x000fe4000001145f */
[----:B------:R-:W-:Y:S02]  /*55e0*/  SHF.R.S32.HI R114, RZ, 0x1f, R123 ;  /* 0x0000001fff727819 */ /* 0x000fe4000001147b */
[----:B------:R-:W-:Y:S02]  /*55f0*/  CS2R R24, SRZ ;  /* 0x0000000000187805 */ /* 0x000fe4000001ff00 */
[----:B------:R-:W-:Y:S02]  /*5600*/  SHF.L.U64.HI R106, R115, 0x2, R106 ;  /* 0x00000002736a7819 */ /* 0x000fe4000001026a */
[----:B------:R-:W-:-:S02]  /*5610*/  CS2R R26, SRZ ;  /* 0x00000000001a7805 */ /* 0x000fc4000001ff00 */
[----:B------:R-:W-:Y:S01]  /*5620*/  SHF.L.U64.HI R105, R116, 0x2, R105 ;  /* 0x0000000274697819 */ /* 0x000fe20000010269 */
[----:B------:R-:W-:Y:S01]  /*5630*/  IMAD R116, R119, UR18, RZ ;  /* 0x0000001277747c24 */ /* 0x000fe2000f8e02ff */
[----:B------:R-:W-:Y:S02]  /*5640*/  IADD3.X R79, R79, UR21, RZ, P2, !PT ;  /* 0x000000154f4f7c10 */ /* 0x000fe400097fe4ff */
[----:B------:R-:W-:Y:S02]  /*5650*/  CS2R R28, SRZ ;  /* 0x00000000001c7805 */ /* 0x000fe4000001ff00 */
[----:B------:R-:W-:Y:S02]  /*5660*/  IADD3.X R81, R81, UR21, RZ, P1, !PT ;  /* 0x0000001551517c10 */ /* 0x000fe40008ffe4ff */
[----:B------:R-:W-:Y:S02]  /*5670*/  CS2R R30, SRZ ;  /* 0x00000000001e7805 */ /* 0x000fe4000001ff00 */
[----:B------:R-:W-:-:S02]  /*5680*/  IADD3.X R83, R83, UR21, RZ, P0, !PT ;  /* 0x0000001553537c10 */ /* 0x000fc400087fe4ff */
[----:B------:R-:W-:Y:S02]  /*5690*/  CS2R R32, SRZ ;  /* 0x0000000000207805 */ /* 0x000fe4000001ff00 */
[----:B------:R-:W-:Y:S02]  /*56a0*/  IADD3.X R85, R85, UR21, RZ, P4, !PT ;  /* 0x0000001555557c10 */ /* 0x000fe4000a7fe4ff */
[----:B------:R-:W-:Y:S02]  /*56b0*/  CS2R R34, SRZ ;  /* 0x0000000000227805 */ /* 0x000fe4000001ff00 */
[----:B------:R-:W-:Y:S02]  /*56c0*/  SHF.L.U64.HI R110, R96, 0x2, R110 ;  /* 0x00000002606e7819 */ /* 0x000fe4000001026e */
[----:B------:R-:W-:Y:S02]  /*56d0*/  CS2R R36, SRZ ;  /* 0x0000000000247805 */ /* 0x000fe4000001ff00 */
[----:B------:R-:W-:-:S02]  /*56e0*/  SHF.L.U64.HI R111, R97, 0x2, R111 ;  /* 0x00000002616f7819 */ /* 0x000fc4000001026f */
[----:B------:R-:W-:Y:S02]  /*56f0*/  CS2R R38, SRZ ;  /* 0x0000000000267805 */ /* 0x000fe4000001ff00 */
[----:B------:R-:W-:Y:S02]  /*5700*/  SHF.L.U64.HI R112, R94, 0x2, R112 ;  /* 0x000000025e707819 */ /* 0x000fe40000010270 */
[----:B------:R-:W-:Y:S02]  /*5710*/  SHF.L.U64.HI R113, R95, 0x2, R113 ;  /* 0x000000025f717819 */ /* 0x000fe40000010271 */
[----:B------:R-:W-:Y:S01]  /*5720*/  SHF.L.U64.HI R114, R123, 0x2, R114 ;  /* 0x000000027b727819 */ /* 0x000fe20000010272 */
[----:B------:R-:W-:Y:S01]  /*5730*/  UMOV UR15, 0x1 ;  /* 0x00000001000f7882 */ /* 0x000fe20000000000 */
[----:B--2---:R-:W-:Y:S02]  /*5740*/  SHF.R.S32.HI R87, RZ, 0x1f, R125 ;  /* 0x0000001fff577819 */ /* 0x004fe4000001147d */
[----:B------:R-:W-:-:S04]  /*5750*/  LEA R88, P3, R125, UR9, 0x2 ;  /* 0x000000097d587c11 */ /* 0x000fc8000f8610ff */
[----:B------:R-:W-:Y:S02]  /*5760*/  LEA.HI.X R87, R125, UR10, R87, 0x2, P3 ;  /* 0x0000000a7d577c11 */ /* 0x000fe400098f1457 */
[----:B------:R-:W-:-:S04]  /*5770*/  IADD3 R4, P3, R4, UR20, RZ ;  /* 0x0000001404047c10 */ /* 0x000fc8000ff7e0ff */
[----:B------:R-:W-:Y:S02]  /*5780*/  IADD3.X R12, R12, UR21, RZ, P3, !PT ;  /* 0x000000150c0c7c10 */ /* 0x000fe40009ffe4ff */
        /* <DEDUP_REMOVED lines=8> */
[----:B------:R-:W-:Y:S01]  /*5810*/  IADD3 R69, P3, R69, UR12, RZ ;  /* 0x0000000c45457c10 */ /* 0x000fe2000ff7e0ff */
[----:B------:R-:W-:Y:S01]  /*5820*/  USHF.R.S32.HI UR12, URZ, 0x1f, UR4 ;  /* 0x0000001f3f0c7899 */ /* 0x000fe20008011404 */
[----:B------:R-:W-:Y:S02]  /*5830*/  LOP3.LUT R125, R90, 0x60, RZ, 0xfc, !PT ;  /* 0x000000605a7d7812 */ /* 0x000fe400078efcff */
[----:B------:R-:W-:Y:S01]  /*5840*/  IADD3.X R68, R68, UR13, RZ, P3, !PT ;  /* 0x0000000d44447c10 */ /* 0x000fe20009ffe4ff */
[----:B------:R-:W-:Y:S01]  /*5850*/  ULEA.HI UR13, UR12, UR4, URZ, 0x7 ;  /* 0x000000040c0d7291 */ /* 0x000fe2000f8f383f */
[----:B------:R-:W-:Y:S01]  /*5860*/  IADD3 R88, P5, R88, UR20, RZ ;  /* 0x0000001458587c10 */ /* 0x000fe2000ffbe0ff */
[----:B------:R-:W-:Y:S02]  /*5870*/  IMAD R115, R125, UR18, RZ ;  /* 0x000000127d737c24 */ /* 0x000fe4000f8e02ff */
[----:B------:R-:W-:Y:S01]  /*5880*/  USHF.R.S32.HI UR13, URZ, 0x7, UR13 ;  /* 0x000000073f0d7899 */ /* 0x000fe2000801140d */
[----:B------:R-:W-:Y:S01]  /*5890*/  IADD3.X R87, R87, UR21, RZ, P5, !PT ;  /* 0x0000001557577c10 */ /* 0x000fe2000affe4ff */
[----:B------:R-:W-:-:S02]  /*58a0*/  UIADD3 UR9, UR8, -0x100, URZ ;  /* 0xffffff0008097890 */ /* 0x000fc4000fffe03f */
[----:B------:R-:W-:Y:S02]  /*58b0*/  USHF.L.U32 UR8, UR11, 0x2, URZ ;  /* 0x000000020b087899 */ /* 0x000fe4000800063f */
[----:B------:R-:W-:Y:S01]  /*58c0*/  USHF.L.U64.HI UR12, UR6, 0x2, UR14 ;  /* 0x00000002060c7899 */ /* 0x000fe2000801020e */
[----:B------:R-:W-:Y:S01]  /*58d0*/  UMOV UR10, 0xffffffff ;  /* 0xffffffff000a7882 */ /* 0x000fe20000000000 */
[----:B------:R-:W-:Y:S02]  /*58e0*/  USHF.L.U64.HI UR11, UR11, 0x2, UR16 ;  /* 0x000000020b0b7899 */ /* 0x000fe40008010210 */
[----:B------:R-:W-:Y:S01]  /*58f0*/  UIADD3 UR14, UR13, -0x2, URZ ;  /* 0xfffffffe0d0e7890 */ /* 0x000fe2000fffe03f */
[----:B------:R-:W-:-:S11]  /*5900*/  UMOV UR4, URZ ;  /* 0x0000003f00047c82 */ /* 0x000fd60008000000 */
.L_x_1:
[----:B------:R-:W-:Y:S01]  /*5910*/  UIADD3 UR10, UR10, 0x1, URZ ;  /* 0x000000010a0a7890 */ /* 0x000fe2000fffe03f */
[----:B------:R-:W-:-:S04]  /*5920*/  DEPBAR.LE SB0, 0x2 ;  /* 0x000080800000791a */ /* 0x000fc80000000000 */
[----:B------:R-:W-:Y:S01]  /*5930*/  BAR.SYNC.DEFER_BLOCKING 0x0 ;  /* 0x0000000000007b1d */ /* 0x000fe20000010000 */
[----:B------:R-:W-:Y:S01]  /*5940*/  UISETP.GT.AND UP0, UPT, UR10, 0x2, UPT ;  /* 0x000000020a00788c */ /* 0x000fe2000bf04270 */
[C---:B------:R-:W-:Y:S01]  /*5950*/  ISETP.GE.AND P0, PT, R90.reuse, UR9, PT ;  /* 0x000000095a007c0c */ /* 0x040fe2000bf06270 */
[----:B------:R-:W-:Y:S01]  /*5960*/  USHF.L.U32 UR17, UR7, 0x6, URZ ;  /* 0x0000000607117899 */ /* 0x000fe2000800063f */
[C---:B------:R-:W-:Y:S01]  /*5970*/  LOP3.LUT R72, R90.reuse, 0x20, RZ, 0xfc, !PT ;  /* 0x000000205a487812 */ /* 0x040fe200078efcff */
[----:B------:R-:W-:Y:S01]  /*5980*/  USEL UR10, UR10, URZ, !UP0 ;  /* 0x0000003f0a0a7287 */ /* 0x000fe2000c000000 */
[----:B------:R-:W-:Y:S01]  /*5990*/  SEL R70, RZ, 0x4, P0 ;  /* 0x00000004ff467807 */ /* 0x000fe20000000000 */
[----:B------:R-:W-:Y:S01]  /*59a0*/  ULOP3.LUT UR18, UR17, 0x300, URZ, 0xc0, !UPT ;  /* 0x0000030011127892 */ /* 0x000fe2000f8ec03f */
[----:B------:R-:W-:Y:S01]  /*59b0*/  LOP3.LUT R124, R90, 0x8, RZ, 0xfc, !PT ;  /* 0x000000085a7c7812 */ /* 0x000fe200078efcff */
[----:B------:R-:W-:Y:S01]  /*59c0*/  ULEA UR16, UR10, UR5, 0xf ;  /* 0x000000050a107291 */ /* 0x000fe2000f8e783f */
[----:B------:R-:W-:Y:S01]  /*59d0*/  LOP3.LUT R125, R89, 0x20, RZ, 0x3c, !PT ;  /* 0x00000020597d7812 */ /* 0x000fe200078e3cff */
[----:B------:R-:W-:-:S02]  /*59e0*/  ULEA UR17, UR10, UR5, 0x10 ;  /* 0x000000050a117291 */ /* 0x000fc4000f8e803f */
[----:B------:R-:W-:Y:S02]  /*59f0*/  UIADD3 UR16, UR16, 0x30000, URZ ;  /* 0x0003000010107890 */ /* 0x000fe4000fffe03f */
[----:B------:R-:W-:Y:S02]  /*5a00*/  ULEA.HI UR17, UR17, UR18, URZ, 0x1c ;  /* 0x0000001211117291 */ /* 0x000fe4000f8fe03f */
[----:B------:R-:W-:Y:S02]  /*5a10*/  USHF.R.U32.HI UR16, URZ, 0x4, UR16 ;  /* 0x000000043f107899 */ /* 0x000fe40008011610 */
[----:B------:R-:W-:Y:S02]  /*5a20*/  ULOP3.LUT UR18, UR17, 0x3fff, URZ, 0xc0, !UPT ;  /* 0x00003fff11127892 */ /* 0x000fe4000f8ec03f */
[----:B------:R-:W-:Y:S01]  /*5a30*/  USGXT.U32 UR20, UR16, 0xe ;  /* 0x0000000e1014789a */ /* 0x000fe20008000000 */
[----:B------:R-:W-:Y:S01]  /*5a40*/  UMOV UR19, 0x40000040 ;  /* 0x4000004000137882 */ /* 0x000fe20000000000 */
[----:B------:R-:W-:Y:S01]  /*5a50*/  WARPGROUP.ARRIVE ;  /* 0x00000000000079c5 */ /* 0x000fe20000000000 */
[----:B------:R-:W-:Y:S01]  /*5a60*/  UMOV UR17, 0x40000040 ;  /* 0x4000004000117882 */ /* 0x000fe20000000000 */
[----:B------:R-:W-:-:S03]  /*5a70*/  UIADD3 UR15, UR15, 0x1, URZ ;  /* 0x000000010f0f7890 */ /* 0x000fc6000fffe03f */
[----:B------:R-:W-:Y:S01]  /*5a80*/  UMOV UR16, UR20 ;  /* 0x0000001400107c82 */ /* 0x000fe20008000000 */
[----:B------:R-:W-:Y:S01]  /*5a90*/  UIADD3 UR20, UP0, UR20, 0x2, URZ ;  /* 0x0000000214147890 */ /* 0x000fe2000ff1e03f */
[----:B------:R-:W-:Y:S01]  /*5aa0*/  HGMMA.64x32x8.F32.TF32 R24, gdesc[UR16], R24 ;  /* 0x04600000101879f0 */ /* 0x000fe20008702818 */
[----:B------:R-:W-:Y:S01]  /*5ab0*/  UIADD3 UR18, UP1, UR18, 0x2, URZ ;  /* 0x0000000212127890 */ /* 0x000fe2000ff3e03f */
[----:B------:R-:W-:Y:S01]  /*5ac0*/  UMOV UR17, URZ ;  /* 0x0000003f00117c82 */ /* 0x000fe20008000000 */
[----:B------:R-:W-:Y:S02]  /*5ad0*/  UMOV UR16, URZ ;  /* 0x0000003f00107c82 */ /* 0x000fe40008000000 */
[----:B------:R-:W-:Y:S02]  /*5ae0*/  UIADD3.X UR19, UR17, 0x40000040, URZ, UP1, !UPT ;  /* 0x4000004011137890 */ /* 0x000fe40008ffe43f */
[----:B------:R-:W-:Y:S02]  /*5af0*/  UIADD3.X UR17, UR16, 0x40000040, URZ, UP0, !UPT ;  /* 0x4000004010117890 */ /* 0x000fe400087fe43f */
[----:B------:R-:W-:Y:S01]  /*5b00*/  UIADD3.64 UR22, UR18, 0x2, URZ ;  /* 0x0000000212167897 */ /* 0x000fe2000fffe03f */
[----:B------:R-:W-:Y:S01]  /*5b10*/  UMOV UR16, UR20 ;  /* 0x0000001400107c82 */ /* 0x000fe20008000000 */
[----:B------:R-:W-:-:S02]  /*5b20*/  UISETP.GE.AND UP1, UPT, UR4, UR14, UPT ;  /* 0x0000000e0400728c */ /* 0x000fc4000bf26270 */
[----:B------:R-:W-:Y:S02]  /*5b30*/  UIADD3.64 UR20, UR16, 0x2, URZ ;  /* 0x0000000210147897 */ /* 0x000fe4000fffe03f */
[----:B------:R-:W-:Y:S02]  /*5b40*/  UISETP.GT.AND UP0, UPT, UR15, 0x2, UPT ;  /* 0x000000020f00788c */ /* 0x000fe4000bf04270 */
[----:B------:R-:W-:Y:S01]  /*5b50*/  PLOP3.LUT P1, PT, PT, PT, UP1, 0x40, 0x0 ;  /* 0x000000000000781c */ /* 0x000fe20003f2e818 */
[----:B------:R-:W-:Y:S02]  /*5b60*/  UIADD3 UR4, UR4, 0x1, URZ ;  /* 0x0000000104047890 */ /* 0x000fe4000fffe03f */
[----:B------:R-:W-:Y:S01]  /*5b70*/  USEL UR15, UR15, URZ, !UP0 ;  /* 0x0000003f0f0f7287 */ /* 0x000fe2000c000000 */
[----:B------:R-:W-:Y:S01]  /*5b80*/  SEL R70, R70, RZ, P1 ;  /* 0x000000ff46467207 */ /* 0x000fe20000800000 */
[----:B------:R-:W-:-:S03]  /*5b90*/  UISETP.NE.U32.AND UP0, UPT, UR13, UR4, UPT ;  /* 0x000000040d00728c */ /* 0x000fc6000bf05070 */
[----:B------:R-:W-:Y:S02]  /*5ba0*/  ISETP.NE.U32.AND P0, PT, R70, RZ, PT ;  /* 0x000000ff4600720c */ /* 0x000fe40003f05070 */
[----:B------:R-:W-:-:S05]  /*5bb0*/  LEA R70, P1, R123, R69, 0x2 ;  /* 0x000000457b467211 */ /* 0x000fca00078210ff */
[----:B------:R-:W-:Y:S01]  /*5bc0*/  IMAD.X R71, R68, 0x1, R114, P1 ;  /* 0x0000000144477824 */ /* 0x000fe200008e0672 */
[----:B------:R-:W-:Y:S01]  /*5bd0*/  PLOP3.LUT P1, PT, PT, PT, UP1, 0x40, 0x0 ;  /* 0x000000000000781c */ /* 0x000fe20003f2e818 */
[----:B------:R-:W-:Y:S04]  /*5be0*/  HGMMA.64x32x8.F32.TF32 R24, gdesc[UR16], R24 ;  /* 0x04600000101879f0 */ /* 0x000fe80008702818 */
[----:B------:R-:W-:Y:S01]  /*5bf0*/  HGMMA.64x32x8.F32.TF32 R24, gdesc[UR20], R24 ;  /* 0x04600000141879f0 */ /* 0x000fe20008702818 */
[----:B------:R-:W-:Y:S02]  /*5c00*/  UIADD3.64 UR22, UR18, 0x4, URZ ;  /* 0x0000000412167897 */ /* 0x000fe4000fffe03f */
[----:B------:R-:W-:-:S09]  /*5c10*/  UIADD3.64 UR20, UR16, 0x4, URZ ;  /* 0x0000000410147897 */ /* 0x000fd2000fffe03f */
        /* <DEDUP_REMOVED lines=32> */
[----:B------:R-:W-:Y:S02]  /*5e20*/  UIADD3.64 UR20, UR16, 0x602, URZ ;  /* 0x0000060210147897 */ /* 0x000fe4000fffe03f */
[----:B------:R-:W-:Y:S02]  /*5e30*/  UIADD3.64 UR18, UR18, 0xc04, URZ ;  /* 0x00000c0412127897 */ /* 0x000fe4000fffe03f */
[----:B------:R-:W-:-:S05]  /*5e40*/  UIADD3.64 UR16, UR16, 0x604, URZ ;  /* 0x0000060410107897 */ /* 0x000fca000fffe03f */
[----:B------:R-:W-:Y:S04]  /*5e50*/  HGMMA.64x32x8.F32.TF32 R24, gdesc[UR20], R24 ;  /* 0x04600000141879f0 */ /* 0x000fe80008702818 */
[----:B------:R-:W-:Y:S01]  /*5e60*/  HGMMA.64x32x8.F32.TF32 R24, gdesc[UR16], R24, gsb0 ;  /* 0x04600000101879f0 */ /* 0x000fe20008002818 */
[----:B------:R-:W-:-:S06]  /*5e70*/  ULEA UR16, UR15, UR5, 0xf ;  /* 0x000000050f107291 */ /* 0x000fcc000f8e783f */
[----:B------:R-:W-:Y:S01]  /*5e80*/  VIADD R119, R89, UR16 ;  /* 0x0000001059777c36 */ /* 0x000fe20008000000 */
[----:B------:R-:W-:Y:S02]  /*5e90*/  WARPGROUP.DEPBAR.LE gsb0, 0x1 ;  /* 0x00008000000079c5 */ /* 0x000fe40000010100 */
[----:B------:R-:W-:Y:S06]  /*5ea0*/  BAR.SYNC.DEFER_BLOCKING 0x0 ;  /* 0x0000000000007b1d */ /* 0x000fec0000010000 */
[----:B------:R-:W-:Y:S01]  /*5eb0*/  @!PT LDS RZ, [RZ] ;  /* 0x00000000fffff984 */ /* 0x000fe20000000800 */
[----:B------:R-:W-:Y:S01]  /*5ec0*/  @!PT LDS RZ, [RZ] ;  /* 0x00000000fffff984 */ /* 0x000fe20000000800 */
[----:B------:R-:W-:Y:S01]  /*5ed0*/  @!PT LDS RZ, [RZ] ;  /* 0x00000000fffff984 */ /* 0x000fe20000000800 */
[----:B------:R1:W-:Y:S01]  /*5ee0*/  LDGSTS.E [R119+0x30000], desc[UR24][R70.64], P0 ;  /* 0x3000000046777fae */ /* 0x0003e20008121858 */
[----:B------:R-:W-:-:S02]  /*5ef0*/  ISETP.GE.AND P0, PT, R72, UR9, PT ;  /* 0x0000000948007c0c */ /* 0x000fc4000bf06270 */
[----:B------:R-:W-:Y:S02]  /*5f00*/  LOP3.LUT R72, R90, 0x40, RZ, 0xfc, !PT ;  /* 0x000000405a487812 */ /* 0x000fe400078efcff */
[----:B-1----:R-:W-:-:S04]  /*5f10*/  SEL R70, RZ, 0x4, P0 ;  /* 0x00000004ff467807 */ /* 0x002fc80000000000 */
[----:B------:R-:W-:-:S04]  /*5f20*/  SEL R70, R70, RZ, P1 ;  /* 0x000000ff46467207 */ /* 0x000fc80000800000 */
[----:B------:R-:W-:Y:S02]  /*5f30*/  ISETP.NE.U32.AND P0, PT, R70, RZ, PT ;  /* 0x000000ff4600720c */ /* 0x000fe40003f05070 */
[----:B------:R-:W-:-:S05]  /*5f40*/  LEA R70, P1, R96, R69, 0x2 ;  /* 0x0000004560467211 */ /* 0x000fca00078210ff */
[----:B------:R-:W-:Y:S01]  /*5f50*/  IMAD.X R71, R68, 0x1, R110, P1 ;  /* 0x0000000144477824 */ /* 0x000fe200008e066e */
[----:B------:R-:W-:-:S05]  /*5f60*/  PLOP3.LUT P1, PT, PT, PT, UP1, 0x40, 0x0 ;  /* 0x000000000000781c */ /* 0x000fca0003f2e818 */
[----:B------:R1:W-:Y:S01]  /*5f70*/  LDGSTS.E [R119+0x32000], desc[UR24][R70.64], P0 ;  /* 0x3200000046777fae */ /* 0x0003e20008121858 */
[----:B------:R-:W-:Y:S02]  /*5f80*/  ISETP.GE.AND P0, PT, R72, UR9, PT ;  /* 0x0000000948007c0c */ /* 0x000fe4000bf06270 */
[----:B------:R-:W-:Y:S02]  /*5f90*/  LOP3.LUT R72, R90, 0x60, RZ, 0xfc, !PT ;  /* 0x000000605a487812 */ /* 0x000fe400078efcff */
[----:B-1----:R-:W-:-:S04]  /*5fa0*/  SEL R70, RZ, 0x4, P0 ;  /* 0x00000004ff467807 */ /* 0x002fc80000000000 */
[----:B------:R-:W-:-:S04]  /*5fb0*/  SEL R70, R70, RZ, P1 ;  /* 0x000000ff46467207 */ /* 0x000fc80000800000 */
[----:B------:R-:W-:Y:S02]  /*5fc0*/  ISETP.NE.U32.AND P0, PT, R70, RZ, PT ;  /* 0x000000ff4600720c */ /* 0x000fe40003f05070 */
[----:B------:R-:W-:-:S05]  /*5fd0*/  IADD3 R70, P1, R102, R69, RZ ;  /* 0x0000004566467210 */ /* 0x000fca0007f3e0ff */
[----:B------:R-:W-:Y:S01]  /*5fe0*/  IMAD.X R71, R68, 0x1, R106, P1 ;  /* 0x0000000144477824 */ /* 0x000fe200008e066a */
[----:B------:R-:W-:-:S05]  /*5ff0*/  PLOP3.LUT P1, PT, PT, PT, UP1, 0x40, 0x0 ;  /* 0x000000000000781c */ /* 0x000fca0003f2e818 */
[----:B------:R1:W-:Y:S01]  /*6000*/  LDGSTS.E [R119+0x34000], desc[UR24][R70.64], P0 ;  /* 0x3400000046777fae */ /* 0x0003e20008121858 */
[----:B------:R-:W-:-:S04]  /*6010*/  ISETP.GE.AND P0, PT, R72, UR9, PT ;  /* 0x0000000948007c0c */ /* 0x000fc8000bf06270 */
[----:B-1----:R-:W-:Y:S01]  /*6020*/  SEL R70, RZ, 0x4, P0 ;  /* 0x00000004ff467807 */ /* 0x002fe20000000000 */
[----:B------:R-:W-:-:S03]  /*6030*/  IMAD.MOV.U32 R71, RZ, RZ, R68 ;  /* 0x000000ffff477224 */ /* 0x000fc600078e0044 */
[----:B------:R-:W-:Y:S02]  /*6040*/  SEL R70, R70, RZ, P1 ;  /* 0x000000ff46467207 */ /* 0x000fe40000800000 */
[----:B------:R-:W-:Y:S02]  /*6050*/  PLOP3.LUT P1, PT, PT, PT, UP1, 0x40, 0x0 ;  /* 0x000000000000781c */ /* 0x000fe40003f2e818 */
[----:B------:R-:W-:Y:S01]  /*6060*/  ISETP.NE.U32.AND P0, PT, R70, RZ, PT ;  /* 0x000000ff4600720c */ /* 0x000fe20003f05070 */
[----:B------:R-:W-:-:S04]  /*6070*/  IMAD.MOV.U32 R70, RZ, RZ, R69 ;  /* 0x000000ffff467224 */ /* 0x000fc800078e0045 */
[----:B------:R-:W-:-:S08]  /*6080*/  IMAD.WIDE R72, R115, 0x4, R70 ;  /* 0x0000000473487825 */ /* 0x000fd000078e0246 */
[----:B------:R1:W-:Y:S01]  /*6090*/  LDGSTS.E [R119+0x36000], desc[UR24][R72.64], P0 ;  /* 0x3600000048777fae */ /* 0x0003e20008121858 */
[----:B------:R-:W-:Y:S02]  /*60a0*/  ISETP.GE.AND P0, PT, R124, UR9, PT ;  /* 0x000000097c007c0c */ /* 0x000fe4000bf06270 */
[----:B------:R-:W-:Y:S02]  /*60b0*/  LOP3.LUT R124, R90, 0x28, RZ, 0xfc, !PT ;  /* 0x000000285a7c7812 */ /* 0x000fe400078efcff */
[----:B-1----:R-:W-:Y:S01]  /*60c0*/  SEL R72, RZ, 0x4, P0 ;  /* 0x00000004ff487807 */ /* 0x002fe20000000000 */
[----:B------:R-:W-:Y:S01]  /*60d0*/  VIADD R119, R125, UR16 ;  /* 0x000000107d777c36 */ /* 0x000fe20008000000 */
[----:B------:R-:W-:Y:S02]  /*60e0*/  LOP3.LUT R125, R89, 0x40, RZ, 0x3c, !PT ;  /* 0x00000040597d7812 */ /* 0x000fe400078e3cff */
        /* <DEDUP_REMOVED lines=27> */
[----:B------:R-:W-:Y:S02]  /*62a0*/  SEL R72, R72, RZ, P1 ;  /* 0x000000ff48487207 */ /* 0x000fe40000800000 */
[----:B------:R-:W-:Y:S02]  /*62b0*/  PLOP3.LUT P1, PT, PT, PT, UP1, 0x40, 0x0 ;  /* 0x000000000000781c */ /* 0x000fe40003f2e818 */
[----:B------:R-:W-:Y:S01]  /*62c0*/  ISETP.NE.U32.AND P0, PT, R72, RZ, PT ;  /* 0x000000ff4800720c */ /* 0x000fe20003f05070 */
[----:B------:R-:W-:-:S12]  /*62d0*/  IMAD.WIDE R72, R116, 0x4, R70 ;  /* 0x0000000474487825 */ /* 0x000fd800078e0246 */
        /* <DEDUP_REMOVED lines=36> */
[----:B------:R-:W-:-:S04]  /*6520*/  IMAD.WIDE R72, R117, 0x4, R70 ;  /* 0x0000000475487825 */ /* 0x000fc800078e0246 */
[----:B------:R-:W-:-:S08]  /*6530*/  IMAD.WIDE R70, R118, 0x4, R70 ;  /* 0x0000000476467825 */ /* 0x000fd000078e0246 */
[----:B------:R1:W-:Y:S01]  /*6540*/  LDGSTS.E [R119+0x36000], desc[UR24][R72.64], P0 ;  /* 0x3600000048777fae */ /* 0x0003e20008121858 */
[----:B------:R-:W-:Y:S02]  /*6550*/  ISETP.GE.AND P0, PT, R124, UR9, PT ;  /* 0x000000097c007c0c */ /* 0x000fe4000bf06270 */
[----:B------:R-:W-:Y:S02]  /*6560*/  LOP3.LUT R124, R90, 0x38, RZ, 0xfc, !PT ;  /* 0x000000385a7c7812 */ /* 0x000fe400078efcff */
[----:B-1----:R-:W-:Y:S01]  /*6570*/  SEL R72, RZ, 0x4, P0 ;  /* 0x00000004ff487807 */ /* 0x002fe20000000000 */
[----:B------:R-:W-:Y:S01]  /*6580*/  VIADD R119, R125, UR16 ;  /* 0x000000107d777c36 */ /* 0x000fe20008000000 */
[----:B------:R-:W-:Y:S02]  /*6590*/  ULEA UR16, UR15, UR5, 0x10 ;  /* 0x000000050f107291 */ /* 0x000fe4000f8e803f */
        /* <DEDUP_REMOVED lines=25> */
[----:B------:R-:W2:Y:S02]  /*6730*/  S2R R124, SR_TID.X ;  /* 0x00000000007c7919 */ /* 0x000ea40000002100 */
[----:B-1----:R-:W-:Y:S02]  /*6740*/  SEL R72, RZ, 0x4, P0 ;  /* 0x00000004ff487807 */ /* 0x002fe40000000000 */
[----:B------:R-:W-:Y:S02]  /*6750*/  LOP3.LUT R73, R91, 0x40, RZ, 0x3c, !PT ;  /* 0x000000405b497812 */ /* 0x000fe400078e3cff */
[----:B------:R-:W-:Y:S02]  /*6760*/  SEL R72, R72, RZ, P1 ;  /* 0x000000ff48487207 */ /* 0x000fe40000800000 */
[----:B------:R-:W-:-:S02]  /*6770*/  PLOP3.LUT P1, PT, PT, PT, UP1, 0x40, 0x0 ;  /* 0x000000000000781c */ /* 0x000fc40003f2e818 */
[----:B------:R-:W-:Y:S01]  /*6780*/  ISETP.NE.U32.AND P0, PT, R72, RZ, PT ;  /* 0x000000ff4800720c */ /* 0x000fe20003f05070 */
[----:B------:R-:W-:-:S12]  /*6790*/  VIADD R72, R91, UR16 ;  /* 0x000000105b487c36 */ /* 0x000fd80008000000 */
[----:B------:R1:W-:Y:S01]  /*67a0*/  LDGSTS.E [R119+0x36000], desc[UR24][R70.64], P0 ;  /* 0x3600000046777fae */ /* 0x0003e20008121858 */
[----:B--2---:R-:W-:-:S03]  /*67b0*/  LOP3.LUT R124, R124, 0x7f, RZ, 0xc0, !PT ;  /* 0x0000007f7c7c7812 */ /* 0x004fc600078ec0ff */
[----:B------:R-:W0:Y:S01]  /*67c0*/  LDGDEPBAR ;  /* 0x00000000000079af */ /* 0x000e220000000000 */
[----:B------:R-:W-:Y:S01]  /*67d0*/  ISETP.GE.AND P0, PT, R124, UR9, PT ;  /* 0x000000097c007c0c */ /* 0x000fe2000bf06270 */
[----:B------:R-:W-:-:S03]  /*67e0*/  UIADD3 UR9, UR9, -0x80, URZ ;  /* 0xffffff8009097890 */ /* 0x000fc6000fffe03f */
[----:B-1----:R-:W-:-:S04]  /*67f0*/  SEL R70, RZ, 0x4, P0 ;  /* 0x00000004ff467807 */ /* 0x002fc80000000000 */
[----:B------:R-:W-:-:S04]  /*6800*/  SEL R70, R70, RZ, P1 ;  /* 0x000000ff46467207 */ /* 0x000fc80000800000 */
[----:B------:R-:W-:Y:S02]  /*6810*/  ISETP.NE.U32.AND P0, PT, R70, RZ, PT ;  /* 0x000000ff4600720c */ /* 0x000fe40003f05070 */
[----:B------:R-:W-:-:S05]  /*6820*/  IADD3 R70, P1, R0, R88, RZ ;  /* 0x0000005800467210 */ /* 0x000fca0007f3e0ff */
[----:B------:R-:W-:-:S06]  /*6830*/  IMAD.X R71, R87, 0x1, R2, P1 ;  /* 0x0000000157477824 */ /* 0x000fcc00008e0602 */
[----:B------:R1:W-:Y:S02]  /*6840*/  LDGSTS.E [R72], desc[UR24][R70.64], P0 ;  /* 0x0000000046487fae */ /* 0x0003e40008121858 */
[----:B-1----:R-:W-:-:S05]  /*6850*/  IADD3 R70, P1, R0, R84, RZ ;  /* 0x0000005400467210 */ /* 0x002fca0007f3e0ff */
[----:B------:R-:W-:-:S05]  /*6860*/  IMAD.X R71, R83, 0x1, R2, P1 ;  /* 0x0000000153477824 */ /* 0x000fca00008e0602 */
[----:B------:R1:W-:Y:S02]  /*6870*/  LDGSTS.E [R72+0x400], desc[UR24][R70.64], P0 ;  /* 0x0040000046487fae */ /* 0x0003e40008121858 */
        /* <DEDUP_REMOVED lines=36> */
[----:B-1----:R-:W-:Y:S02]  /*6ac0*/  IADD3 R70, P1, R0, R5, RZ ;  /* 0x0000000500467210 */ /* 0x002fe40007f3e0ff */
[----:B------:R-:W-:-:S03]  /*6ad0*/  IADD3 R5, P3, R5, UR8, RZ ;  /* 0x0000000805057c10 */ /* 0x000fc6000ff7e0ff */
[C---:B------:R-:W-:Y:S01]  /*6ae0*/  IMAD.X R71, R14.reuse, 0x1, R2, P1 ;  /* 0x000000010e477824 */ /* 0x040fe200008e0602 */
[----:B------:R-:W-:Y:S02]  /*6af0*/  IADD3.X R14, R14, UR11, RZ, P3, !PT ;  /* 0x0000000b0e0e7c10 */ /* 0x000fe40009ffe4ff */
[----:B------:R-:W-:Y:S02]  /*6b00*/  IADD3 R15, P3, R15, UR8, RZ ;  /* 0x000000080f0f7c10 */ /* 0x000fe4000ff7e0ff */
[----:B------:R1:W-:Y:S02]  /*6b10*/  LDGSTS.E [R72+0x3800], desc[UR24][R70.64], P0 ;  /* 0x0380000046487fae */ /* 0x0003e40008121858 */
[----:B------:R-:W-:Y:S02]  /*6b20*/  IADD3.X R42, R42, UR11, RZ, P3, !PT ;  /* 0x0000000b2a2a7c10 */ /* 0x000fe40009ffe4ff */
[----:B------:R-:W-:-:S04]  /*6b30*/  IADD3 R43, P3, R43, UR8, RZ ;  /* 0x000000082b2b7c10 */ /* 0x000fc8000ff7e0ff */
[----:B------:R-:W-:Y:S02]  /*6b40*/  IADD3.X R54, R54, UR11, RZ, P3, !PT ;  /* 0x0000000b36367c10 */ /* 0x000fe40009ffe4ff */
[----:B------:R-:W-:Y:S02]  /*6b50*/  IADD3 R55, P3, R55, UR8, RZ ;  /* 0x0000000837377c10 */ /* 0x000fe4000ff7e0ff */
[----:B-1----:R-:W-:Y:S02]  /*6b60*/  IADD3 R70, P1, R0, R3, RZ ;  /* 0x0000000300467210 */ /* 0x002fe40007f3e0ff */
[----:B------:R-:W-:Y:S02]  /*6b70*/  IADD3 R3, P6, R3, UR8, RZ ;  /* 0x0000000803037c10 */ /* 0x000fe4000ffde0ff */
[----:B------:R-:W-:Y:S01]  /*6b80*/  IADD3.X R63, R63, UR11, RZ, P3, !PT ;  /* 0x0000000b3f3f7c10 */ /* 0x000fe20009ffe4ff */
[C---:B------:R-:W-:Y:S01]  /*6b90*/  IMAD.X R71, R10.reuse, 0x1, R2, P1 ;  /* 0x000000010a477824 */ /* 0x040fe200008e0602 */
[----:B------:R-:W-:-:S02]  /*6ba0*/  IADD3.X R10, R10, UR11, RZ, P6, !PT ;  /* 0x0000000b0a0a7c10 */ /* 0x000fc4000b7fe4ff */
[----:B------:R-:W-:Y:S02]  /*6bb0*/  IADD3 R11, P6, R11, UR8, RZ ;  /* 0x000000080b0b7c10 */ /* 0x000fe4000ffde0ff */
[----:B------:R1:W-:Y:S01]  /*6bc0*/  LDGSTS.E [R72+0x3c00], desc[UR24][R70.64], P0 ;  /* 0x03c0000046487fae */ /* 0x0003e20008121858 */
[----:B------:R-:W-:Y:S02]  /*6bd0*/  IADD3 R80, P3, R80, UR8, RZ ;  /* 0x0000000850507c10 */ /* 0x000fe4000ff7e0ff */
[----:B------:R-:W-:Y:S02]  /*6be0*/  IADD3.X R22, R22, UR11, RZ, P6, !PT ;  /* 0x0000000b16167c10 */ /* 0x000fe4000b7fe4ff */
[----:B------:R-:W-:Y:S02]  /*6bf0*/  IADD3 R23, P6, R23, UR8, RZ ;  /* 0x0000000817177c10 */ /* 0x000fe4000ffde0ff */
[----:B------:R-:W-:Y:S02]  /*6c00*/  IADD3.X R79, R79, UR11, RZ, P3, !PT ;  /* 0x0000000b4f4f7c10 */ /* 0x000fe40009ffe4ff */
[----:B------:R-:W-:-:S02]  /*6c10*/  IADD3.X R50, R50, UR11, RZ, P6, !PT ;  /* 0x0000000b32327c10 */ /* 0x000fc4000b7fe4ff */
[----:B------:R-:W-:Y:S01]  /*6c20*/  IADD3 R51, P6, R51, UR8, RZ ;  /* 0x0000000833337c10 */ /* 0x000fe2000ffde0ff */
[----:B-1----:R-:W-:Y:S01]  /*6c30*/  VIADD R72, R73, UR16 ;  /* 0x0000001049487c36 */ /* 0x002fe20008000000 */
[----:B------:R-:W-:Y:S02]  /*6c40*/  IADD3 R70, P1, R0, R86, RZ ;  /* 0x0000005600467210 */ /* 0x000fe40007f3e0ff */
[----:B------:R-:W-:Y:S02]  /*6c50*/  IADD3.X R61, R61, UR11, RZ, P6, !PT ;  /* 0x0000000b3d3d7c10 */ /* 0x000fe4000b7fe4ff */
[----:B------:R-:W-:Y:S01]  /*6c60*/  IADD3 R76, P6, R76, UR8, RZ ;  /* 0x000000084c4c7c10 */ /* 0x000fe2000ffde0ff */
[----:B------:R-:W-:-:S03]  /*6c70*/  IMAD.X R71, R85, 0x1, R2, P1 ;  /* 0x0000000155477824 */ /* 0x000fc600008e0602 */
[----:B------:R-:W-:Y:S02]  /*6c80*/  IADD3.X R75, R75, UR11, RZ, P6, !PT ;  /* 0x0000000b4b4b7c10 */ /* 0x000fe4000b7fe4ff */
[----:B------:R1:W-:Y:S01]  /*6c90*/  LDGSTS.E [R72+0x200], desc[UR24][R70.64], P0 ;  /* 0x0020000046487fae */ /* 0x0003e20008121858 */
[----:B------:R-:W-:-:S04]  /*6ca0*/  IADD3 R88, P6, R88, UR8, RZ ;  /* 0x0000000858587c10 */ /* 0x000fc8000ffde0ff */
[----:B------:R-:W-:Y:S02]  /*6cb0*/  IADD3.X R87, R87, UR11, RZ, P6, !PT ;  /* 0x0000000b57577c10 */ /* 0x000fe4000b7fe4ff */
        /* <DEDUP_REMOVED lines=58> */
[----:B------:R-:W-:Y:S02]  /*7060*/  IADD3 R53, P5, R53, UR8, RZ ;  /* 0x0000000835357c10 */ /* 0x000fe4000ffbe0ff */
[----:B-1----:R-:W-:Y:S02]  /*7070*/  IADD3 R70, P1, R0, R67, RZ ;  /* 0x0000004300467210 */ /* 0x002fe40007f3e0ff */
[----:B------:R-:W-:Y:S02]  /*7080*/  IADD3 R67, P4, R67, UR8, RZ ;  /* 0x0000000843437c10 */ /* 0x000fe4000ff9e0ff */
[----:B------:R-:W-:Y:S01]  /*7090*/  IADD3.X R62, R62, UR11, RZ, P5, !PT ;  /* 0x0000000b3e3e7c10 */ /* 0x000fe2000affe4ff */
[C---:B------:R-:W-:Y:S01]  /*70a0*/  IMAD.X R71, R8.reuse, 0x1, R2, P1 ;  /* 0x0000000108477824 */ /* 0x040fe200008e0602 */
[----:B------:R-:W-:Y:S02]  /*70b0*/  IADD3.X R8, R8, UR11, RZ, P4, !PT ;  /* 0x0000000b08087c10 */ /* 0x000fe4000a7fe4ff */
[----:B------:R-:W-:-:S02]  /*70c0*/  IADD3 R9, P4, R9, UR8, RZ ;  /* 0x0000000809097c10 */ /* 0x000fc4000ff9e0ff */
[----:B------:R1:W-:Y:S01]  /*70d0*/  LDGSTS.E [R72+0x3e00], desc[UR24][R70.64], P0 ;  /* 0x03e0000046487fae */ /* 0x0003e20008121858 */
[----:B------:R-:W-:Y:S02]  /*70e0*/  IADD3 R7, P0, R7, UR8, RZ ;  /* 0x0000000807077c10 */ /* 0x000fe4000ff1e0ff */
[----:B------:R-:W-:Y:S01]  /*70f0*/  IADD3.X R20, R20, UR11, RZ, P4, !PT ;  /* 0x0000000b14147c10 */ /* 0x000fe2000a7fe4ff */
[----:B------:R-:W0:Y:S01]  /*7100*/  LDGDEPBAR ;  /* 0x00000000000079af */ /* 0x000e220000000000 */
[----:B------:R-:W-:Y:S02]  /*7110*/  IADD3.X R18, R18, UR11, RZ, P0, !PT ;  /* 0x0000000b12127c10 */ /* 0x000fe400087fe4ff */
[----:B------:R-:W-:Y:S02]  /*7120*/  IADD3 R19, P0, R19, UR8, RZ ;  /* 0x0000000813137c10 */ /* 0x000fe4000ff1e0ff */
[----:B------:R-:W-:Y:S02]  /*7130*/  IADD3 R21, P4, R21, UR8, RZ ;  /* 0x0000000815157c10 */ /* 0x000fe4000ff9e0ff */
[----:B------:R-:W-:Y:S01]  /*7140*/  IADD3 R78, P5, R78, UR8, RZ ;  /* 0x000000084e4e7c10 */ /* 0x000fe2000ffbe0ff */
[----:B-1----:R-:W-:Y:S01]  /*7150*/  IMAD.U32 R70, RZ, RZ, UR6 ;  /* 0x00000006ff467e24 */ /* 0x002fe2000f8e00ff */
[----:B------:R-:W-:-:S02]  /*7160*/  IADD3.X R46, R46, UR11, RZ, P0, !PT ;  /* 0x0000000b2e2e7c10 */ /* 0x000fc400087fe4ff */
[----:B------:R-:W-:Y:S02]  /*7170*/  IADD3.X R48, R48, UR11, RZ, P4, !PT ;  /* 0x0000000b30307c10 */ /* 0x000fe4000a7fe4ff */
[----:B------:R-:W-:Y:S02]  /*7180*/  IADD3 R47, P0, R47, UR8, RZ ;  /* 0x000000082f2f7c10 */ /* 0x000fe4000ff1e0ff */
[----:B------:R-:W-:Y:S02]  /*7190*/  IADD3 R49, P4, R49, UR8, RZ ;  /* 0x0000000831317c10 */ /* 0x000fe4000ff9e0ff */
[----:B------:R-:W-:Y:S02]  /*71a0*/  IADD3.X R77, R77, UR11, RZ, P5, !PT ;  /* 0x0000000b4d4d7c10 */ /* 0x000fe4000affe4ff */
[----:B------:R-:W-:Y:S02]  /*71b0*/  PLOP3.LUT P5, PT, PT, PT, UP0, 0x80, 0x0 ;  /* 0x000000000000781c */ /* 0x000fe40003faf008 */
[----:B------:R-:W-:-:S02]  /*71c0*/  IADD3.X R58, R58, UR11, RZ, P0, !PT ;  /* 0x0000000b3a3a7c10 */ /* 0x000fc400087fe4ff */
[----:B------:R-:W-:Y:S02]  /*71d0*/  IADD3.X R60, R60, UR11, RZ, P4, !PT ;  /* 0x0000000b3c3c7c10 */ /* 0x000fe4000a7fe4ff */
[----:B------:R-:W-:Y:S02]  /*71e0*/  IADD3 R59, P0, R59, UR8, RZ ;  /* 0x000000083b3b7c10 */ /* 0x000fe4000ff1e0ff */
[----:B------:R-:W-:Y:S02]  /*71f0*/  IADD3 R74, P4, R74, UR8, RZ ;  /* 0x000000084a4a7c10 */ /* 0x000fe4000ff9e0ff */
[----:B------:R-:W-:Y:S02]  /*7200*/  IADD3.X R65, R65, UR11, RZ, P0, !PT ;  /* 0x0000000b41417c10 */ /* 0x000fe400087fe4ff */
[----:B------:R-:W-:Y:S02]  /*7210*/  IADD3.X R66, R66, UR11, RZ, P4, !PT ;  /* 0x0000000b42427c10 */ /* 0x000fe4000a7fe4ff */
[----:B------:R-:W-:-:S02]  /*7220*/  LEA R69, P1, R70, R69, 0x2 ;  /* 0x0000004546457211 */ /* 0x000fc400078210ff */
[----:B------:R-:W-:Y:S02]  /*7230*/  IADD3 R84, P0, R84, UR8, RZ ;  /* 0x0000000854547c10 */ /* 0x000fe4000ff1e0ff */
[----:B------:R-:W-:Y:S02]  /*7240*/  IADD3 R86, P4, R86, UR8, RZ ;  /* 0x0000000856567c10 */ /* 0x000fe4000ff9e0ff */
[----:B------:R-:W-:Y:S02]  /*7250*/  IADD3.X R83, R83, UR11, RZ, P0, !PT ;  /* 0x0000000b53537c10 */ /* 0x000fe400087fe4ff */
[----:B------:R-:W-:Y:S02]  /*7260*/  IADD3.X R85, R85, UR11, RZ, P4, !PT ;  /* 0x0000000b55557c10 */ /* 0x000fe4000a7fe4ff */
[----:B------:R-:W-:Y:S01]  /*7270*/  IADD3.X R68, R68, UR12, RZ, P1, !PT ;  /* 0x0000000c44447c10 */ /* 0x000fe20008ffe4ff */
[----:B------:R-:W-:Y:S06]  /*7280*/  @P5 BRA `(.L_x_1) ;  /* 0xffffffe400a05947 */ /* 0x000fec000383ffff */
.L_x_0:
[----:B------:R-:W2:Y:S01]  /*7290*/  LDL.LU R72, [R1] ;  /* 0x0000000001487983 */ /* 0x000ea20000300800 */
[----:B------:R-:W-:Y:S02]  /*72a0*/  WARPGROUP.DEPBAR.LE gsb0, 0x0 ;  /* 0x00008000000079c5 */ /* 0x000fe40000010000 */
[----:B------:R-:W-:-:S04]  /*72b0*/  DEPBAR.LE SB0, 0x0 ;  /* 0x000080000000791a */ /* 0x000fc80000000000 */
[----:B------:R-:W3:Y:S01]  /*72c0*/  LDL.LU R71, [R1+0x58] ;  /* 0x0000580001477983 */ /* 0x000ee20000300800 */
[----:B------:R-:W-:Y:S01]  /*72d0*/  IMAD.MOV.U32 R4, RZ, RZ, R24 ;  /* 0x000000ffff047224 */ /* 0x000fe200078e0018 */
[----:B------:R-:W-:Y:S01]  /*72e0*/  ULDC UR4, c[0x0][0x244] ;  /* 0x0000910000047ab9 */ /* 0x000fe20000000800 */
[----:B------:R-:W-:Y:S01]  /*72f0*/  IMAD.MOV.U32 R5, RZ, RZ, R28 ;  /* 0x000000ffff057224 */ /* 0x000fe200078e001c */
[----:B------:R-:W1:Y:S01]  /*7300*/  S2R R70, SR_TID.X ;  /* 0x0000000000467919 */ /* 0x000e620000002100 */
[----:B------:R-:W-:Y:S01]  /*7310*/  IMAD.MOV.U32 R6, RZ, RZ, R32 ;  /* 0x000000ffff067224 */ /* 0x000fe200078e0020 */
[C---:B-----5:R-:W-:Y:S01]  /*7320*/  LOP3.LUT R2, R98.reuse, R90, RZ, 0xfc, !PT ;  /* 0x0000005a62027212 */ /* 0x060fe200078efcff */
[----:B------:R-:W-:Y:S01]  /*7330*/  IMAD.MOV.U32 R7, RZ, RZ, R36 ;  /* 0x000000ffff077224 */ /* 0x000fe200078e0024 */
[----:B------:R-:W-:Y:S01]  /*7340*/  BAR.SYNC.DEFER_BLOCKING 0x0 ;  /* 0x0000000000007b1d */ /* 0x000fe20000010000 */
[----:B------:R-:W-:Y:S01]  /*7350*/  IMAD.MOV.U32 R8, RZ, RZ, R25 ;  /* 0x000000ffff087224 */ /* 0x000fe200078e0019 */
[C-C-:B------:R-:W-:Y:S01]  /*7360*/  LOP3.LUT R0, R98.reuse, 0x8, R90.reuse, 0xfe, !PT ;  /* 0x0000000862007812 */ /* 0x140fe200078efe5a */
[----:B------:R-:W-:Y:S01]  /*7370*/  IMAD.MOV.U32 R9, RZ, RZ, R29 ;  /* 0x000000ffff097224 */ /* 0x000fe200078e001d */
[C-C-:B------:R-:W-:Y:S01]  /*7380*/  LOP3.LUT R28, R98.reuse, 0x30, R90.reuse, 0xfe, !PT ;  /* 0x00000030621c7812 */ /* 0x140fe200078efe5a */
[----:B------:R-:W-:Y:S01]  /*7390*/  IMAD.MOV.U32 R10, RZ, RZ, R33 ;  /* 0x000000ffff0a7224 */ /* 0x000fe200078e0021 */
[----:B------:R-:W-:Y:S01]  /*73a0*/  ULDC.64 UR6, c[0x0][0x220] ;  /* 0x0000880000067ab9 */ /* 0x000fe20000000a00 */
[----:B------:R-:W-:Y:S01]  /*73b0*/  IMAD.MOV.U32 R11, RZ, RZ, R37 ;  /* 0x000000ffff0b7224 */ /* 0x000fe200078e0025 */
[C---:B------:R-:W-:Y:S01]  /*73c0*/  LOP3.LUT R20, R98.reuse, 0x68, R90, 0xfe, !PT ;  /* 0x0000006862147812 */ /* 0x040fe200078efe5a */
[----:B------:R-:W-:Y:S01]  /*73d0*/  IMAD.MOV.U32 R12, RZ, RZ, R26 ;  /* 0x000000ffff0c7224 */ /* 0x000fe200078e001a */
[C---:B------:R-:W-:Y:S01]  /*73e0*/  LOP3.LUT R26, R98.reuse, 0x38, R90, 0xfe, !PT ;  /* 0x00000038621a7812 */ /* 0x040fe200078efe5a */
[----:B------:R-:W-:Y:S01]  /*73f0*/  IMAD.MOV.U32 R13, RZ, RZ, R30 ;  /* 0x000000ffff0d7224 */ /* 0x000fe200078e001e */
[C---:B------:R-:W-:Y:S01]  /*7400*/  LOP3.LUT R22, R98.reuse, 0x60, R90, 0xfe, !PT ;  /* 0x0000006062167812 */ /* 0x040fe200078efe5a */
[----:B------:R-:W-:Y:S01]  /*7410*/  IMAD.MOV.U32 R14, RZ, RZ, R34 ;  /* 0x000000ffff0e7224 */ /* 0x000fe200078e0022 */
[----:B------:R-:W-:Y:S01]  /*7420*/  LOP3.LUT R24, R98, 0x58, R90, 0xfe, !PT ;  /* 0x0000005862187812 */ /* 0x000fe200078efe5a */
[----:B------:R-:W-:-:S02]  /*7430*/  IMAD.MOV.U32 R15, RZ, RZ, R38 ;  /* 0x000000ffff0f7224 */ /* 0x000fc400078e0026 */
[----:B------:R-:W-:Y:S02]  /*7440*/  IMAD.MOV.U32 R36, RZ, RZ, R27 ;  /* 0x000000ffff247224 */ /* 0x000fe400078e001b */
[----:B------:R-:W-:Y:S02]  /*7450*/  IMAD.MOV.U32 R37, RZ, RZ, R31 ;  /* 0x000000ffff257224 */ /* 0x000fe400078e001f */
[----:B------:R-:W-:Y:S02]  /*7460*/  IMAD.MOV.U32 R38, RZ, RZ, R35 ;  /* 0x000000ffff267224 */ /* 0x000fe400078e0023 */
[C---:B-1----:R-:W-:Y:S01]  /*7470*/  IMAD.SHL.U32 R119, R70.reuse, 0x1000, RZ ;  /* 0x0000100046777824 */ /* 0x042fe200078e00ff */
[C---:B------:R-:W-:Y:S02]  /*7480*/  LOP3.LUT R73, R70.reuse, 0x180, RZ, 0xc0, !PT ;  /* 0x0000018046497812 */ /* 0x040fe400078ec0ff */
[----:B------:R-:W-:Y:S02]  /*7490*/  LOP3.LUT R70, R70, 0x7f, RZ, 0xc0, !PT ;  /* 0x0000007f46467812 */ /* 0x000fe400078ec0ff */
[----:B------:R-:W-:-:S02]  /*74a0*/  LOP3.LUT R119, R119, 0x6000, RZ, 0xc0, !PT ;  /* 0x0000600077777812 */ /* 0x000fc400078ec0ff */
[----:B------:R-:W-:-:S03]  /*74b0*/  SHF.R.U32.HI R73, RZ, 0x2, R73 ;  /* 0x00000002ff497819 */ /* 0x000fc60000011649 */
[----:B------:R-:W-:-:S05]  /*74c0*/  IMAD R70, R70, 0x10, R119 ;  /* 0x0000001046467824 */ /* 0x000fca00078e0277 */
[----:B------:R-:W-:Y:S01]  /*74d0*/  LOP3.LUT R70, R70, R73, RZ, 0x3c, !PT ;  /* 0x0000004946467212 */ /* 0x000fe200078e3cff */
[----:B--2---:R-:W-:Y:S04]  /*74e0*/  STS.128 [R72+UR5], R4 ;  /* 0x0000000448007988 */ /* 0x004fe80008000c05 */
[----:B------:R1:W-:Y:S01]  /*74f0*/  STS.128 [R72+UR5+0x400], R8 ;  /* 0x0004000848007988 */ /* 0x0003e20008000c05 */
[----:B---3--:R-:W-:-:S03]  /*7500*/  IMAD R3, R71, UR4, RZ ;  /* 0x0000000447037c24 */ /* 0x008fc6000f8e02ff */
[----:B------:R2:W-:Y:S01]  /*7510*/  STS.128 [R72+UR5+0x80], R12 ;  /* 0x0000800c48007988 */ /* 0x0005e20008000c05 */
[----:B------:R-:W-:Y:S01]  /*7520*/  ISETP.GE.AND P0, PT, R71, R92, PT ;  /* 0x0000005c4700720c */ /* 0x000fe20003f06270 */
[----:B------:R-:W-:Y:S02]  /*7530*/  ULDC UR4, c[0x0][0x248] ;  /* 0x0000920000047ab9 */ /* 0x000fe40000000800 */
[----:B------:R-:W-:Y:S01]  /*7540*/  STS.128 [R72+UR5+0x480], R36 ;  /* 0x0004802448007988 */ /* 0x000fe20008000c05 */
[----:B------:R-:W-:Y:S01]  /*7550*/  BAR.SYNC.DEFER_BLOCKING 0x0 ;  /* 0x0000000000007b1d */ /* 0x000fe20000010000 */
[----:B------:R-:W-:Y:S02]  /*7560*/  LEA R21, P2, R3, UR6, 0x2 ;  /* 0x0000000603157c11 */ /* 0x000fe4000f8410ff */
[-C--:B------:R-:W-:Y:S01]  /*7570*/  ISETP.LT.AND P4, PT, R0, R93.reuse, !P0 ;  /* 0x0000005d0000720c */ /* 0x080fe20004781270 */
[C---:B-1----:R-:W-:Y:S01]  /*7580*/  IMAD R9, R2.reuse, UR4, RZ ;  /* 0x0000000402097c24 */ /* 0x042fe2000f8e02ff */
[----:B------:R-:W-:Y:S01]  /*7590*/  ISETP.LT.AND P1, PT, R2, R93, !P0 ;  /* 0x0000005d0200720c */ /* 0x000fe20004721270 */
[----:B------:R-:W-:Y:S01]  /*75a0*/  IMAD R10, R0, UR4, RZ ;  /* 0x00000004000a7c24 */ /* 0x000fe2000f8e02ff */
[----:B------:R-:W-:-:S02]  /*75b0*/  LOP3.LUT R0, R98, 0x10, R90, 0xfe, !PT ;  /* 0x0000001062007812 */ /* 0x000fc400078efe5a */
[----:B------:R-:W-:Y:S02]  /*75c0*/  LEA.HI.X.SX32 R23, R3, UR7, 0x2, P2 ;  /* 0x0000000703177c11 */ /* 0x000fe400090f16ff */
[CC--:B------:R-:W-:Y:S01]  /*75d0*/  LEA R2, P2, R9.reuse, R21.reuse, 0x2 ;  /* 0x0000001509027211 */ /* 0x0c0fe200078410ff */
[----:B------:R-:W-:Y:S01]  /*75e0*/  IMAD R11, R0, UR4, RZ ;  /* 0x00000004000b7c24 */ /* 0x000fe2000f8e02ff */
[----:B------:R-:W-:Y:S02]  /*75f0*/  LEA R8, P3, R10, R21, 0x2 ;  /* 0x000000150a087211 */ /* 0x000fe400078610ff */
[----:B------:R-:W-:Y:S02]  /*7600*/  ISETP.LT.AND P5, PT, R0, R93, !P0 ;  /* 0x0000005d0000720c */ /* 0x000fe400047a1270 */
[-C--:B------:R-:W-:Y:S02]  /*7610*/  LEA.HI.X.SX32 R3, R9, R23.reuse, 0x2, P2 ;  /* 0x0000001709037211 */ /* 0x080fe400010f16ff */
[----:B------:R-:W-:-:S02]  /*7620*/  LEA.HI.X.SX32 R9, R10, R23, 0x2, P3 ;  /* 0x000000170a097211 */ /* 0x000fc400018f16ff */
[C-C-:B--2---:R-:W-:Y:S02]  /*7630*/  LOP3.LUT R14, R98.reuse, 0x18, R90.reuse, 0xfe, !PT ;  /* 0x00000018620e7812 */ /* 0x144fe400078efe5a */
[--C-:B------:R-:W-:Y:S01]  /*7640*/  LOP3.LUT R10, R98, 0x20, R90.reuse, 0xfe, !PT ;  /* 0x00000020620a7812 */ /* 0x100fe200078efe5a */
[----:B------:R-:W1:Y:S01]  /*7650*/  LDS.128 R16, [R70+UR5] ;  /* 0x0000000546107984 */ /* 0x000e620008000c00 */
[C---:B------:R-:W-:Y:S01]  /*7660*/  LEA R12, P3, R11.reuse, R21, 0x2 ;  /* 0x000000150b0c7211 */ /* 0x040fe200078610ff */
[C---:B------:R-:W-:Y:S01]  /*7670*/  IMAD R15, R14.reuse, UR4, RZ ;  /* 0x000000040e0f7c24 */ /* 0x040fe2000f8e02ff */
[----:B------:R-:W-:Y:S01]  /*7680*/  ISETP.LT.AND P2, PT, R14, R93, !P0 ;  /* 0x0000005d0e00720c */ /* 0x000fe20004741270 */
[----:B------:R-:W2:Y:S01]  /*7690*/  LDS.128 R4, [R70+UR5+0x800] ;  /* 0x0008000546047984 */ /* 0x000ea20008000c00 */
[----:B------:R-:W-:Y:S02]  /*76a0*/  LEA.HI.X.SX32 R13, R11, R23, 0x2, P3 ;  /* 0x000000170b0d7211 */ /* 0x000fe400018f16ff */
[----:B------:R-:W-:-:S04]  /*76b0*/  LOP3.LUT R0, R98, 0x28, R90, 0xfe, !PT ;  /* 0x0000002862007812 */ /* 0x000fc800078efe5a */
[CC--:B------:R-:W-:Y:S01]  /*76c0*/  ISETP.LT.AND P3, PT, R0.reuse, R93.reuse, !P0 ;  /* 0x0000005d0000720c */ /* 0x0c0fe20004761270 */
[----:B------:R-:W-:Y:S01]  /*76d0*/  IMAD R0, R0, UR4, RZ ;  /* 0x0000000400007c24 */ /* 0x000fe2000f8e02ff */
[----:B-1----:R1:W-:Y:S01]  /*76e0*/  @P1 STG.E desc[UR24][R2.64], R16 ;  /* 0x0000001002001986 */ /* 0x0023e2000c101918 */
[C---:B------:R-:W-:Y:S01]  /*76f0*/  ISETP.LT.AND P1, PT, R10.reuse, R93, !P0 ;  /* 0x0000005d0a00720c */ /* 0x040fe20004721270 */
[----:B------:R-:W-:Y:S02]  /*7700*/  IMAD R10, R10, UR4, RZ ;  /* 0x000000040a0a7c24 */ /* 0x000fe4000f8e02ff */
[----:B------:R3:W-:Y:S04]  /*7710*/  @P4 STG.E desc[UR24][R8.64], R17 ;  /* 0x0000001108004986 */ /* 0x0007e8000c101918 */
[----:B------:R4:W-:Y:S01]  /*7720*/  @P5 STG.E desc[UR24][R12.64], R18 ;  /* 0x000000120c005986 */ /* 0x0009e2000c101918 */
[----:B------:R-:W-:-:S02]  /*7730*/  LEA R14, P5, R10, R21, 0x2 ;  /* 0x000000150a0e7211 */ /* 0x000fc400078a10ff */
[CC--:B-1----:R-:W-:Y:S02]  /*7740*/  LEA R2, P4, R15.reuse, R21.reuse, 0x2 ;  /* 0x000000150f027211 */ /* 0x0c2fe400078810ff */
[----:B------:R-:W-:Y:S02]  /*7750*/  LEA R16, P6, R0, R21, 0x2 ;  /* 0x0000001500107211 */ /* 0x000fe400078c10ff */
[-C--:B------:R-:W-:Y:S02]  /*7760*/  LEA.HI.X.SX32 R3, R15, R23.reuse, 0x2, P4 ;  /* 0x000000170f037211 */ /* 0x080fe400020f16ff */
[-C--:B------:R-:W-:Y:S02]  /*7770*/  LEA.HI.X.SX32 R15, R10, R23.reuse, 0x2, P5 ;  /* 0x000000170a0f7211 */ /* 0x080fe400028f16ff */
[----:B------:R-:W1:Y:S01]  /*7780*/  LDS.128 R8, [R70+UR5+0x1000] ;  /* 0x0010000546087984 */ /* 0x000e620008000c00 */
[----:B---3--:R-:W-:Y:S02]  /*7790*/  LEA.HI.X.SX32 R17, R0, R23, 0x2, P6 ;  /* 0x0000001700117211 */ /* 0x008fe400030f16ff */
[C-C-:B----4-:R-:W-:Y:S01]  /*77a0*/  LOP3.LUT R12, R98.reuse, 0x48, R90.reuse, 0xfe, !PT ;  /* 0x00000048620c7812 */ /* 0x150fe200078efe5a */
[----:B------:R3:W-:Y:S01]  /*77b0*/  @P2 STG.E desc[UR24][R2.64], R19 ;  /* 0x0000001302002986 */ /* 0x0007e2000c101918 */
[----:B------:R-:W-:-:S02]  /*77c0*/  LOP3.LUT R0, R98, 0x78, R90, 0xfe, !PT ;  /* 0x0000007862007812 */ /* 0x000fc400078efe5a */
[--C-:B------:R-:W-:Y:S01]  /*77d0*/  LOP3.LUT R18, R98, 0x70, R90.reuse, 0xfe, !PT ;  /* 0x0000007062127812 */ /* 0x100fe200078efe5a */
[----:B--2---:R2:W-:Y:S01]  /*77e0*/  @P1 STG.E desc[UR24][R14.64], R4 ;  /* 0x000000040e001986 */ /* 0x0045e2000c101918 */
[CC--:B------:R-:W-:Y:S01]  /*77f0*/  ISETP.LT.AND P1, PT, R28.reuse, R93.reuse, !P0 ;  /* 0x0000005d1c00720c */ /* 0x0c0fe20004721270 */
[----:B------:R-:W-:Y:S01]  /*7800*/  IMAD R28, R28, UR4, RZ ;  /* 0x000000041c1c7c24 */ /* 0x000fe2000f8e02ff */
[-C--:B------:R-:W-:Y:S01]  /*7810*/  ISETP.LT.AND P4, PT, R12, R93.reuse, !P0 ;  /* 0x0000005d0c00720c */ /* 0x080fe20004781270 */
[----:B------:R4:W-:Y:S01]  /*7820*/  @P3 STG.E desc[UR24][R16.64], R5 ;  /* 0x0000000510003986 */ /* 0x0009e2000c101918 */
[C---:B------:R-:W-:Y:S01]  /*7830*/  ISETP.LT.AND P3, PT, R26.reuse, R93, !P0 ;  /* 0x0000005d1a00720c */ /* 0x040fe20004761270 */
[----:B------:R-:W-:Y:S01]  /*7840*/  IMAD R26, R26, UR4, RZ ;  /* 0x000000041a1a7c24 */ /* 0x000fe2000f8e02ff */
[--C-:B---3--:R-:W-:Y:S01]  /*7850*/  LOP3.LUT R2, R98, 0x40, R90.reuse, 0xfe, !PT ;  /* 0x0000004062027812 */ /* 0x108fe200078efe5a */
[----:B------:R-:W-:Y:S01]  /*7860*/  IMAD R19, R0, UR4, RZ ;  /* 0x0000000400137c24 */ /* 0x000fe2000f8e02ff */
[----:B------:R-:W-:-:S02]  /*7870*/  LOP3.LUT R90, R98, 0x50, R90, 0xfe, !PT ;  /* 0x00000050625a7812 */ /* 0x000fc400078efe5a */
[C---:B------:R-:W-:Y:S01]  /*7880*/  ISETP.LT.AND P2, PT, R2.reuse, R93, !P0 ;  /* 0x0000005d0200720c */ /* 0x040fe20004741270 */
[----:B------:R-:W-:Y:S01]  /*7890*/  IMAD R13, R2, UR4, RZ ;  /* 0x00000004020d7c24 */ /* 0x000fe2000f8e02ff */
[-C--:B------:R-:W-:Y:S01]  /*78a0*/  LEA R2, P6, R28, R21.reuse, 0x2 ;  /* 0x000000151c027211 */ /* 0x080fe200078c10ff */
[----:B--2---:R-:W-:Y:S01]  /*78b0*/  IMAD R15, R12, UR4, RZ ;  /* 0x000000040c0f7c24 */ /* 0x004fe2000f8e02ff */
[----:B------:R-:W-:Y:S01]  /*78c0*/  LEA R4, P5, R26, R21, 0x2 ;  /* 0x000000151a047211 */ /* 0x000fe200078a10ff */
[----:B----4-:R-:W-:Y:S01]  /*78d0*/  IMAD R16, R20, UR4, RZ ;  /* 0x0000000414107c24 */ /* 0x010fe2000f8e02ff */
[-C--:B------:R-:W-:Y:S01]  /*78e0*/  LEA.HI.X.SX32 R3, R28, R23.reuse, 0x2, P6 ;  /* 0x000000171c037211 */ /* 0x080fe200030f16ff */
[----:B------:R-:W-:Y:S01]  /*78f0*/  IMAD R17, R18, UR4, RZ ;  /* 0x0000000412117c24 */ /* 0x000fe2000f8e02ff */
[----:B------:R-:W2:Y:S01]  /*7900*/  LDS.128 R28, [R70+UR5+0x1800] ;  /* 0x00180005461c7984 */ /* 0x000ea20008000c00 */
[----:B------:R-:W-:Y:S02]  /*7910*/  LEA.HI.X.SX32 R5, R26, R23, 0x2, P5 ;  /* 0x000000171a057211 */ /* 0x000fe400028f16ff */
[-C--:B------:R-:W-:Y:S01]  /*7920*/  LEA R14, P5, R15, R21.reuse, 0x2 ;  /* 0x000000150f0e7211 */ /* 0x080fe200078a10ff */
[----:B------:R3:W-:Y:S01]  /*7930*/  @P1 STG.E desc[UR24][R2.64], R6 ;  /* 0x0000000602001986 */ /* 0x0007e2000c101918 */
[----:B------:R-:W-:-:S02]  /*7940*/  LEA R12, P6, R13, R21, 0x2 ;  /* 0x000000150d0c7211 */ /* 0x000fc400078c10ff */
[----:B------:R-:W-:Y:S01]  /*7950*/  LEA.HI.X.SX32 R15, R15, R23, 0x2, P5 ;  /* 0x000000170f0f7211 */ /* 0x000fe200028f16ff */
[----:B------:R4:W-:Y:S01]  /*7960*/  @P3 STG.E desc[UR24][R4.64], R7 ;  /* 0x0000000704003986 */ /* 0x0009e2000c101918 */
[C---:B------:R-:W-:Y:S01]  /*7970*/  ISETP.LT.AND P5, PT, R90.reuse, R93, !P0 ;  /* 0x0000005d5a00720c */ /* 0x040fe200047a1270 */
[----:B------:R-:W-:Y:S01]  /*7980*/  IMAD R90, R90, UR4, RZ ;  /* 0x000000045a5a7c24 */ /* 0x000fe2000f8e02ff */
[----:B------:R-:W-:Y:S02]  /*7990*/  LEA.HI.X.SX32 R13, R13, R23, 0x2, P6 ;  /* 0x000000170d0d7211 */ /* 0x000fe400030f16ff */
[C---:B------:R-:W-:Y:S01]  /*79a0*/  ISETP.LT.AND P3, PT, R22.reuse, R93, !P0 ;  /* 0x0000005d1600720c */ /* 0x040fe20004761270 */
[----:B------:R-:W-:Y:S01]  /*79b0*/  IMAD R22, R22, UR4, RZ ;  /* 0x0000000416167c24 */ /* 0x000fe2000f8e02ff */
[-C--:B---3--:R-:W-:Y:S01]  /*79c0*/  LEA R2, P1, R90, R21.reuse, 0x2 ;  /* 0x000000155a027211 */ /* 0x088fe200078210ff */
[----:B-1----:R1:W-:Y:S03]  /*79d0*/  @P2 STG.E desc[UR24][R12.64], R8 ;  /* 0x000000080c002986 */ /* 0x0023e6000c101918 */
[----:B------:R-:W-:Y:S01]  /*79e0*/  LEA R6, P2, R22, R21, 0x2 ;  /* 0x0000001516067211 */ /* 0x000fe200078410ff */
[----:B------:R3:W-:Y:S01]  /*79f0*/  @P4 STG.E desc[UR24][R14.64], R9 ;  /* 0x000000090e004986 */ /* 0x0007e2000c101918 */
[C---:B------:R-:W-:Y:S01]  /*7a00*/  ISETP.LT.AND P4, PT, R24.reuse, R93, !P0 ;  /* 0x0000005d1800720c */ /* 0x040fe20004781270 */
[----:B------:R-:W-:Y:S01]  /*7a10*/  IMAD R24, R24, UR4, RZ ;  /* 0x0000000418187c24 */ /* 0x000fe2000f8e02ff */
[----:B------:R-:W-:-:S02]  /*7a20*/  LEA.HI.X.SX32 R3, R90, R23, 0x2, P1 ;  /* 0x000000175a037211 */ /* 0x000fc400008f16ff */
[----:B----4-:R-:W-:Y:S02]  /*7a30*/  LEA.HI.X.SX32 R7, R22, R23, 0x2, P2 ;  /* 0x0000001716077211 */ /* 0x010fe400010f16ff */
[-C--:B------:R-:W-:Y:S01]  /*7a40*/  LEA R4, P6, R24, R21.reuse, 0x2 ;  /* 0x0000001518047211 */ /* 0x080fe200078c10ff */
[----:B------:R4:W-:Y:S01]  /*7a50*/  @P5 STG.E desc[UR24][R2.64], R10 ;  /* 0x0000000a02005986 */ /* 0x0009e2000c101918 */
[----:B-1----:R-:W-:Y:S02]  /*7a60*/  LEA R8, P1, R16, R21, 0x2 ;  /* 0x0000001510087211 */ /* 0x002fe400078210ff */
[----:B------:R-:W-:Y:S02]  /*7a70*/  ISETP.LT.AND P2, PT, R20, R93, !P0 ;  /* 0x0000005d1400720c */ /* 0x000fe40004741270 */
[----:B---3--:R-:W-:Y:S02]  /*7a80*/  LEA.HI.X.SX32 R9, R16, R23, 0x2, P1 ;  /* 0x0000001710097211 */ /* 0x008fe400008f16ff */
[----:B------:R-:W-:-:S02]  /*7a90*/  ISETP.LT.AND P1, PT, R18, R93, !P0 ;  /* 0x0000005d1200720c */ /* 0x000fc40004721270 */
[----:B------:R-:W-:Y:S02]  /*7aa0*/  ISETP.LT.AND P0, PT, R0, R93, !P0 ;  /* 0x0000005d0000720c */ /* 0x000fe40004701270 */
[----:B------:R-:W-:Y:S02]  /*7ab0*/  LEA.HI.X.SX32 R5, R24, R23, 0x2, P6 ;  /* 0x0000001718057211 */ /* 0x000fe400030f16ff */
[----:B------:R-:W-:-:S03]  /*7ac0*/  LEA R12, P6, R17, R21, 0x2 ;  /* 0x00000015110c7211 */ /* 0x000fc600078c10ff */
[----:B------:R4:W-:Y:S01]  /*7ad0*/  @P4 STG.E desc[UR24][R4.64], R11 ;  /* 0x0000000b04004986 */ /* 0x0009e2000c101918 */
[----:B------:R-:W-:Y:S02]  /*7ae0*/  LEA.HI.X.SX32 R13, R17, R23, 0x2, P6 ;  /* 0x00000017110d7211 */ /* 0x000fe400030f16ff */
[C---:B------:R-:W-:Y:S01]  /*7af0*/  LEA R14, P6, R19.reuse, R21, 0x2 ;  /* 0x00000015130e7211 */ /* 0x040fe200078c10ff */
[----:B--2---:R4:W-:Y:S03]  /*7b00*/  @P3 STG.E desc[UR24][R6.64], R28 ;  /* 0x0000001c06003986 */ /* 0x0049e6000c101918 */
[----:B------:R-:W-:Y:S01]  /*7b10*/  LEA.HI.X.SX32 R15, R19, R23, 0x2, P6 ;  /* 0x00000017130f7211 */ /* 0x000fe200030f16ff */
[----:B------:R4:W-:Y:S04]  /*7b20*/  @P2 STG.E desc[UR24][R8.64], R29 ;  /* 0x0000001d08002986 */ /* 0x0009e8000c101918 */
[----:B------:R4:W-:Y:S01]  /*7b30*/  @P1 STG.E desc[UR24][R12.64], R30 ;  /* 0x0000001e0c001986 */ /* 0x0009e2000c101918 */
[----:B------:R-:W-:Y:S05]  /*7b40*/  @!P0 EXIT ;  /* 0x000000000000894d */ /* 0x000fea0003800000 */
[----:B------:R-:W-:Y:S01]  /*7b50*/  STG.E desc[UR24][R14.64], R31 ;  /* 0x0000001f0e007986 */ /* 0x000fe2000c101918 */
[----:B------:R-:W-:Y:S05]  /*7b60*/  EXIT ;  /* 0x000000000000794d */ /* 0x000fea0003800000 */
.L_x_2:
[----:B------:R-:W-:-:S00]  /*7b70*/  BRA `(.L_x_2) ;  /* 0xfffffffc00fc7947 */ /* 0x000fc0000383ffff */
[----:B------:R-:W-:-:S00]  /*7b80*/  NOP ;  /* 0x0000000000007918 */ /* 0x000fc00000000000 */
[----:B------:R-:W-:-:S00]  /*7b90*/  NOP ;  /* 0x0000000000007918 */ /* 0x000fc00000000000 */
[----:B------:R-:W-:-:S00]  /*7ba0*/  NOP ;  /* 0x0000000000007918 */ /* 0x000fc00000000000 */
[----:B------:R-:W-:-:S00]  /*7bb0*/  NOP ;  /* 0x0000000000007918 */ /* 0x000fc00000000000 */
[----:B------:R-:W-:-:S00]  /*7bc0*/  NOP ;  /* 0x0000000000007918 */ /* 0x000fc00000000000 */
[----:B------:R-:W-:-:S00]  /*7bd0*/  NOP ;  /* 0x0000000000007918 */ /* 0x000fc00000000000 */
[----:B------:R-:W-:-:S00]  /*7be0*/  NOP ;  /* 0x0000000000007918 */ /* 0x000fc00000000000 */
[----:B------:R-:W-:-:S00]  /*7bf0*/  NOP ;  /* 0x0000000000007918 */ /* 0x000fc00000000000 */
.L_x_3:


//--------------------- .nv.shared.matmul_kernel  --------------------------
	.section	.nv.shared.matmul_kernel,"aw",@nobits
	.sectionflags	@""
	.align	16
	.zero		1024


//--------------------- .nv.shared.reserved.0     --------------------------
	.section	.nv.shared.reserved.0,"aw",@nobits
	.weak		__nv_reservedSMEM_offset_0_alias
	.size		__nv_reservedSMEM_offset_0_alias, 0, 0
	.other		__nv_reservedSMEM_offset_0_alias,@"STO_CUDA_RESERVED_SHARED STV_DEFAULT"
__nv_reservedSMEM_offset_0_alias:
	.zero		0


//--------------------- .nv.constant0.matmul_kernel --------------------------
	.section	.nv.constant0.matmul_kernel,"a",@progbits
	.sectionflags	@""
	.align	4
.nv.constant0.matmul_kernel:
	.zero		608


//--------------------- SYMBOLS --------------------------

	.type		.nv.reservedSmem.offset0,@object
	.size		.nv.reservedSmem.offset0,0x4
